	.target	sm_90a

	.elftype	@"ET_EXEC"


//--------------------- .note.nv.tkinfo           --------------------------
	.section	.note.nv.tkinfo,"",@"SHT_NOTE"
	.sectionflags	@"SHF_NOTE_NV_TKINFO"
	.tkinfo
        /*0018*/ 	.word	0x00000002
        /*0030*/ 	.string	""
        /*0030*/ 	.string	"ptxas"
        /*0030*/ 	.string	"Cuda compilation tools, release 13.0, V13.0.88"
        /*0030*/ 	.string	"Build cuda_13.0.r13.0/compiler.36424714_0"
        /*0030*/ 	.string	"-arch sm_90a -m 64 "



//--------------------- .note.nv.cuinfo           --------------------------
	.section	.note.nv.cuinfo,"",@"SHT_NOTE"
	.sectionflags	@"SHF_NOTE_NV_CUINFO"
        /*0018*/ 	.short	0x0002
        /*001a*/ 	.short	0x005a
        /*001c*/ 	.short	0x0082
	.zero		2


//--------------------- .nv.info                  --------------------------
	.section	.nv.info,"",@"SHT_CUDA_INFO"
	.align	4


	//----- nvinfo : EIATTR_REGCOUNT
	.align		4
        /*0000*/ 	.byte	0x04, 0x2f
        /*0002*/ 	.short	(.L_12 - .L_11)
	.align		4
.L_11:
        /*0004*/ 	.word	index@(_ZN7cutlass13device_kernelIN5flash19enable_sm80_to_sm89INS1_16FlashAttnFwdSm80INS1_25CollectiveMainloopFwdSm80ILi8ELi1ELb0EN4cute5tupleIJNS5_1CILi128EEENS7_ILi48EEENS7_ILi256EEEEEELi256ENS_10bfloat16_tEfNS_4arch4Sm80ELb1ELb0ELb1ELb1ELb1ELb1ELb1ELb1EEENS1_21CollectiveEpilogueFwdINS6_IJS8_SA_S9_EEENS6_IJNS7_ILi1EEESI_SI_EEESC_SE_Li256ELb1ELb1ELb1ELb0EEENS1_36VarlenDynamicPersistentTileSchedulerILi128ELi48ELi256ELi256ELb1ELb1ELb0ELb1ELb1ELb1EEEEEEEEEvNT_6ParamsE)
        /*0008*/ 	.word	0x00000004


	//----- nvinfo : EIATTR_FRAME_SIZE
	.align		4
.L_12:
        /*000c*/ 	.byte	0x04, 0x11
        /*000e*/ 	.short	(.L_14 - .L_13)
	.align		4
.L_13:
        /*0010*/ 	.word	index@(_ZN7cutlass13device_kernelIN5flash19enable_sm80_to_sm89INS1_16FlashAttnFwdSm80INS1_25CollectiveMainloopFwdSm80ILi8ELi1ELb0EN4cute5tupleIJNS5_1CILi128EEENS7_ILi48EEENS7_ILi256EEEEEELi256ENS_10bfloat16_tEfNS_4arch4Sm80ELb1ELb0ELb1ELb1ELb1ELb1ELb1ELb1EEENS1_21CollectiveEpilogueFwdINS6_IJS8_SA_S9_EEENS6_IJNS7_ILi1EEESI_SI_EEESC_SE_Li256ELb1ELb1ELb1ELb0EEENS1_36VarlenDynamicPersistentTileSchedulerILi128ELi48ELi256ELi256ELb1ELb1ELb0ELb1ELb1ELb1EEEEEEEEEvNT_6ParamsE)
        /*0014*/ 	.word	0x00000000


	//----- nvinfo : EIATTR_REGCOUNT
	.align		4
.L_14:
        /*0018*/ 	.byte	0x04, 0x2f
        /*001a*/ 	.short	(.L_16 - .L_15)
	.align		4
.L_15:
        /*001c*/ 	.word	index@(_ZN7cutlass13device_kernelIN5flash19enable_sm80_to_sm89INS1_16FlashAttnFwdSm80INS1_25CollectiveMainloopFwdSm80ILi8ELi1ELb0EN4cute5tupleIJNS5_1CILi128EEENS7_ILi64EEENS7_ILi256EEEEEELi256ENS_10bfloat16_tEfNS_4arch4Sm80ELb1ELb0ELb1ELb1ELb1ELb0ELb1ELb1EEENS1_21CollectiveEpilogueFwdINS6_IJS8_SA_S9_EEENS6_IJNS7_ILi1EEESI_SI_EEESC_SE_Li256ELb1ELb1ELb1ELb0EEENS1_36VarlenDynamicPersistentTileSchedulerILi128ELi64ELi256ELi256ELb1ELb1ELb0ELb1ELb1ELb1EEEEEEEEEvNT_6ParamsE)
        /*0020*/ 	.word	0x00000004


	//----- nvinfo : EIATTR_FRAME_SIZE
	.align		4
.L_16:
        /*0024*/ 	.byte	0x04, 0x11
        /*0026*/ 	.short	(.L_18 - .L_17)
	.align		4
.L_17:
        /*0028*/ 	.word	index@(_ZN7cutlass13device_kernelIN5flash19enable_sm80_to_sm89INS1_16FlashAttnFwdSm80INS1_25CollectiveMainloopFwdSm80ILi8ELi1ELb0EN4cute5tupleIJNS5_1CILi128EEENS7_ILi64EEENS7_ILi256EEEEEELi256ENS_10bfloat16_tEfNS_4arch4Sm80ELb1ELb0ELb1ELb1ELb1ELb0ELb1ELb1EEENS1_21CollectiveEpilogueFwdINS6_IJS8_SA_S9_EEENS6_IJNS7_ILi1EEESI_SI_EEESC_SE_Li256ELb1ELb1ELb1ELb0EEENS1_36VarlenDynamicPersistentTileSchedulerILi128ELi64ELi256ELi256ELb1ELb1ELb0ELb1ELb1ELb1EEEEEEEEEvNT_6ParamsE)
        /*002c*/ 	.word	0x00000000


	//----- nvinfo : EIATTR_REGCOUNT
	.align		4
.L_18:
        /*0030*/ 	.byte	0x04, 0x2f
        /*0032*/ 	.short	(.L_20 - .L_19)
	.align		4
.L_19:
        /*0034*/ 	.word	index@(_ZN7cutlass13device_kernelIN5flash19enable_sm80_to_sm89INS1_16FlashAttnFwdSm80INS1_25CollectiveMainloopFwdSm80ILi8ELi1ELb0EN4cute5tupleIJNS5_1CILi128EEENS7_ILi96EEENS7_ILi256EEEEEELi256ENS_10bfloat16_tEfNS_4arch4Sm80ELb1ELb0ELb1ELb0ELb1ELb0ELb1ELb1EEENS1_21CollectiveEpilogueFwdINS6_IJS8_SA_S9_EEENS6_IJNS7_ILi1EEESI_SI_EEESC_SE_Li256ELb0ELb1ELb1ELb0EEENS1_30DynamicPersistentTileSchedulerILi256ELi256ELb1ELb1ELb0EEEEEEEEEvNT_6ParamsE)
        /*0038*/ 	.word	0x00000004


	//----- nvinfo : EIATTR_FRAME_SIZE
	.align		4
.L_20:
        /*003c*/ 	.byte	0x04, 0x11
        /*003e*/ 	.short	(.L_22 - .L_21)
	.align		4
.L_21:
        /*0040*/ 	.word	index@(_ZN7cutlass13device_kernelIN5flash19enable_sm80_to_sm89INS1_16FlashAttnFwdSm80INS1_25CollectiveMainloopFwdSm80ILi8ELi1ELb0EN4cute5tupleIJNS5_1CILi128EEENS7_ILi96EEENS7_ILi256EEEEEELi256ENS_10bfloat16_tEfNS_4arch4Sm80ELb1ELb0ELb1ELb0ELb1ELb0ELb1ELb1EEENS1_21CollectiveEpilogueFwdINS6_IJS8_SA_S9_EEENS6_IJNS7_ILi1EEESI_SI_EEESC_SE_Li256ELb0ELb1ELb1ELb0EEENS1_30DynamicPersistentTileSchedulerILi256ELi256ELb1ELb1ELb0EEEEEEEEEvNT_6ParamsE)
        /*0044*/ 	.word	0x00000000


	//----- nvinfo : EIATTR_REGCOUNT
	.align		4
.L_22:
        /*0048*/ 	.byte	0x04, 0x2f
        /*004a*/ 	.short	(.L_24 - .L_23)
	.align		4
.L_23:
        /*004c*/ 	.word	index@(_ZN7cutlass13device_kernelIN5flash19enable_sm80_to_sm89INS1_16FlashAttnFwdSm80INS1_25CollectiveMainloopFwdSm80ILi8ELi1ELb0EN4cute5tupleIJNS5_1CILi128EEENS7_ILi48EEENS7_ILi256EEEEEELi256ENS_10bfloat16_tEfNS_4arch4Sm80ELb0ELb1ELb1ELb1ELb1ELb1ELb1ELb1EEENS1_21CollectiveEpilogueFwdINS6_IJS8_SA_S9_EEENS6_IJNS7_ILi1EEESI_SI_EEESC_SE_Li256ELb1ELb1ELb1ELb0EEENS1_36VarlenDynamicPersistentTileSchedulerILi128ELi48ELi256ELi256ELb1ELb1ELb0ELb1ELb0ELb1EEEEEEEEEvNT_6ParamsE)
        /*0050*/ 	.word	0x00000004


	//----- nvinfo : EIATTR_FRAME_SIZE
	.align		4
.L_24:
        /*0054*/ 	.byte	0x04, 0x11
        /*0056*/ 	.short	(.L_26 - .L_25)
	.align		4
.L_25:
        /*0058*/ 	.word	index@(_ZN7cutlass13device_kernelIN5flash19enable_sm80_to_sm89INS1_16FlashAttnFwdSm80INS1_25CollectiveMainloopFwdSm80ILi8ELi1ELb0EN4cute5tupleIJNS5_1CILi128EEENS7_ILi48EEENS7_ILi256EEEEEELi256ENS_10bfloat16_tEfNS_4arch4Sm80ELb0ELb1ELb1ELb1ELb1ELb1ELb1ELb1EEENS1_21CollectiveEpilogueFwdINS6_IJS8_SA_S9_EEENS6_IJNS7_ILi1EEESI_SI_EEESC_SE_Li256ELb1ELb1ELb1ELb0EEENS1_36VarlenDynamicPersistentTileSchedulerILi128ELi48ELi256ELi256ELb1ELb1ELb0ELb1ELb0ELb1EEEEEEEEEvNT_6ParamsE)
        /*005c*/ 	.word	0x00000000


	//----- nvinfo : EIATTR_REGCOUNT
	.align		4
.L_26:
        /*0060*/ 	.byte	0x04, 0x2f
        /*0062*/ 	.short	(.L_28 - .L_27)
	.align		4
.L_27:
        /*0064*/ 	.word	index@(_ZN7cutlass13device_kernelIN5flash19enable_sm80_to_sm89INS1_16FlashAttnFwdSm80INS1_25CollectiveMainloopFwdSm80ILi8ELi1ELb0EN4cute5tupleIJNS5_1CILi128EEENS7_ILi64EEENS7_ILi256EEEEEELi256ENS_10bfloat16_tEfNS_4arch4Sm80ELb0ELb1ELb1ELb1ELb1ELb0ELb1ELb1EEENS1_21CollectiveEpilogueFwdINS6_IJS8_SA_S9_EEENS6_IJNS7_ILi1EEESI_SI_EEESC_SE_Li256ELb1ELb1ELb1ELb0EEENS1_36VarlenDynamicPersistentTileSchedulerILi128ELi64ELi256ELi256ELb1ELb1ELb0ELb1ELb0ELb1EEEEEEEEEvNT_6ParamsE)
        /*0068*/ 	.word	0x00000004


	//----- nvinfo : EIATTR_FRAME_SIZE
	.align		4
.L_28:
        /*006c*/ 	.byte	0x04, 0x11
        /*006e*/ 	.short	(.L_30 - .L_29)
	.align		4
.L_29:
        /*0070*/ 	.word	index@(_ZN7cutlass13device_kernelIN5flash19enable_sm80_to_sm89INS1_16FlashAttnFwdSm80INS1_25CollectiveMainloopFwdSm80ILi8ELi1ELb0EN4cute5tupleIJNS5_1CILi128EEENS7_ILi64EEENS7_ILi256EEEEEELi256ENS_10bfloat16_tEfNS_4arch4Sm80ELb0ELb1ELb1ELb1ELb1ELb0ELb1ELb1EEENS1_21CollectiveEpilogueFwdINS6_IJS8_SA_S9_EEENS6_IJNS7_ILi1EEESI_SI_EEESC_SE_Li256ELb1ELb1ELb1ELb0EEENS1_36VarlenDynamicPersistentTileSchedulerILi128ELi64ELi256ELi256ELb1ELb1ELb0ELb1ELb0ELb1EEEEEEEEEvNT_6ParamsE)
        /*0074*/ 	.word	0x00000000


	//----- nvinfo : EIATTR_REGCOUNT
	.align		4
.L_30:
        /*0078*/ 	.byte	0x04, 0x2f
        /*007a*/ 	.short	(.L_32 - .L_31)
	.align		4
.L_31:
        /*007c*/ 	.word	index@(_ZN7cutlass13device_kernelIN5flash19enable_sm80_to_sm89INS1_16FlashAttnFwdSm80INS1_25CollectiveMainloopFwdSm80ILi8ELi1ELb0EN4cute5tupleIJNS5_1CILi128EEENS7_ILi64EEENS7_ILi256EEEEEELi256ENS_10bfloat16_tEfNS_4arch4Sm80ELb0ELb1ELb1ELb0ELb1ELb0ELb1ELb1EEENS1_21CollectiveEpilogueFwdINS6_IJS8_SA_S9_EEENS6_IJNS7_ILi1EEESI_SI_EEESC_SE_Li256ELb0ELb1ELb1ELb0EEENS1_19SingleTileSchedulerILb0ELb1ELb1ELi128EEEEEEEEEvNT_6ParamsE)
        /*0080*/ 	.word	0x00000004


	//----- nvinfo : EIATTR_FRAME_SIZE
	.align		4
.L_32:
        /*0084*/ 	.byte	0x04, 0x11
        /*0086*/ 	.short	(.L_34 - .L_33)
	.align		4
.L_33:
        /*0088*/ 	.word	index@(_ZN7cutlass13device_kernelIN5flash19enable_sm80_to_sm89INS1_16FlashAttnFwdSm80INS1_25CollectiveMainloopFwdSm80ILi8ELi1ELb0EN4cute5tupleIJNS5_1CILi128EEENS7_ILi64EEENS7_ILi256EEEEEELi256ENS_10bfloat16_tEfNS_4arch4Sm80ELb0ELb1ELb1ELb0ELb1ELb0ELb1ELb1EEENS1_21CollectiveEpilogueFwdINS6_IJS8_SA_S9_EEENS6_IJNS7_ILi1EEESI_SI_EEESC_SE_Li256ELb0ELb1ELb1ELb0EEENS1_19SingleTileSchedulerILb0ELb1ELb1ELi128EEEEEEEEEvNT_6ParamsE)
        /*008c*/ 	.word	0x00000000


	//----- nvinfo : EIATTR_REGCOUNT
	.align		4
.L_34:
        /*0090*/ 	.byte	0x04, 0x2f
        /*0092*/ 	.short	(.L_36 - .L_35)
	.align		4
.L_35:
        /*0094*/ 	.word	index@(_ZN7cutlass13device_kernelIN5flash19enable_sm80_to_sm89INS1_16FlashAttnFwdSm80INS1_25CollectiveMainloopFwdSm80ILi8ELi1ELb0EN4cute5tupleIJNS5_1CILi128EEENS7_ILi48EEENS7_ILi256EEEEEELi256ENS_10bfloat16_tEfNS_4arch4Sm80ELb0ELb0ELb1ELb1ELb1ELb1ELb1ELb1EEENS1_21CollectiveEpilogueFwdINS6_IJS8_SA_S9_EEENS6_IJNS7_ILi1EEESI_SI_EEESC_SE_Li256ELb1ELb1ELb1ELb0EEENS1_36VarlenDynamicPersistentTileSchedulerILi128ELi48ELi256ELi256ELb1ELb1ELb0ELb0ELb1ELb1EEEEEEEEEvNT_6ParamsE)
        /*0098*/ 	.word	0x00000004


	//----- nvinfo : EIATTR_FRAME_SIZE
	.align		4
.L_36:
        /*009c*/ 	.byte	0x04, 0x11
        /*009e*/ 	.short	(.L_38 - .L_37)
	.align		4
.L_37:
        /*00a0*/ 	.word	index@(_ZN7cutlass13device_kernelIN5flash19enable_sm80_to_sm89INS1_16FlashAttnFwdSm80INS1_25CollectiveMainloopFwdSm80ILi8ELi1ELb0EN4cute5tupleIJNS5_1CILi128EEENS7_ILi48EEENS7_ILi256EEEEEELi256ENS_10bfloat16_tEfNS_4arch4Sm80ELb0ELb0ELb1ELb1ELb1ELb1ELb1ELb1EEENS1_21CollectiveEpilogueFwdINS6_IJS8_SA_S9_EEENS6_IJNS7_ILi1EEESI_SI_EEESC_SE_Li256ELb1ELb1ELb1ELb0EEENS1_36VarlenDynamicPersistentTileSchedulerILi128ELi48ELi256ELi256ELb1ELb1ELb0ELb0ELb1ELb1EEEEEEEEEvNT_6ParamsE)
        /*00a4*/ 	.word	0x00000000


	//----- nvinfo : EIATTR_REGCOUNT
	.align		4
.L_38:
        /*00a8*/ 	.byte	0x04, 0x2f
        /*00aa*/ 	.short	(.L_40 - .L_39)
	.align		4
.L_39:
        /*00ac*/ 	.word	index@(_ZN7cutlass13device_kernelIN5flash19enable_sm80_to_sm89INS1_16FlashAttnFwdSm80INS1_25CollectiveMainloopFwdSm80ILi8ELi1ELb0EN4cute5tupleIJNS5_1CILi128EEENS7_ILi64EEENS7_ILi256EEEEEELi256ENS_10bfloat16_tEfNS_4arch4Sm80ELb0ELb0ELb1ELb1ELb1ELb0ELb1ELb1EEENS1_21CollectiveEpilogueFwdINS6_IJS8_SA_S9_EEENS6_IJNS7_ILi1EEESI_SI_EEESC_SE_Li256ELb1ELb1ELb1ELb0EEENS1_36VarlenDynamicPersistentTileSchedulerILi128ELi64ELi256ELi256ELb1ELb1ELb0ELb0ELb1ELb1EEEEEEEEEvNT_6ParamsE)
        /*00b0*/ 	.word	0x00000004


	//----- nvinfo : EIATTR_FRAME_SIZE
	.align		4
.L_40:
        /*00b4*/ 	.byte	0x04, 0x11
        /*00b6*/ 	.short	(.L_42 - .L_41)
	.align		4
.L_41:
        /*00b8*/ 	.word	index@(_ZN7cutlass13device_kernelIN5flash19enable_sm80_to_sm89INS1_16FlashAttnFwdSm80INS1_25CollectiveMainloopFwdSm80ILi8ELi1ELb0EN4cute5tupleIJNS5_1CILi128EEENS7_ILi64EEENS7_ILi256EEEEEELi256ENS_10bfloat16_tEfNS_4arch4Sm80ELb0ELb0ELb1ELb1ELb1ELb0ELb1ELb1EEENS1_21CollectiveEpilogueFwdINS6_IJS8_SA_S9_EEENS6_IJNS7_ILi1EEESI_SI_EEESC_SE_Li256ELb1ELb1ELb1ELb0EEENS1_36VarlenDynamicPersistentTileSchedulerILi128ELi64ELi256ELi256ELb1ELb1ELb0ELb0ELb1ELb1EEEEEEEEEvNT_6ParamsE)
        /*00bc*/ 	.word	0x00000000


	//----- nvinfo : EIATTR_REGCOUNT
	.align		4
.L_42:
        /*00c0*/ 	.byte	0x04, 0x2f
        /*00c2*/ 	.short	(.L_44 - .L_43)
	.align		4
.L_43:
        /*00c4*/ 	.word	index@(_ZN7cutlass13device_kernelIN5flash19enable_sm80_to_sm89INS1_16FlashAttnFwdSm80INS1_25CollectiveMainloopFwdSm80ILi8ELi1ELb0EN4cute5tupleIJNS5_1CILi128EEENS7_ILi96EEENS7_ILi256EEEEEELi256ENS_10bfloat16_tEfNS_4arch4Sm80ELb0ELb0ELb1ELb0ELb1ELb0ELb1ELb1EEENS1_21CollectiveEpilogueFwdINS6_IJS8_SA_S9_EEENS6_IJNS7_ILi1EEESI_SI_EEESC_SE_Li256ELb0ELb1ELb1ELb0EEENS1_19SingleTileSchedulerILb0ELb1ELb1ELi128EEEEEEEEEvNT_6ParamsE)
        /*00c8*/ 	.word	0x00000004


	//----- nvinfo : EIATTR_FRAME_SIZE
	.align		4
.L_44:
        /*00cc*/ 	.byte	0x04, 0x11
        /*00ce*/ 	.short	(.L_46 - .L_45)
	.align		4
.L_45:
        /*00d0*/ 	.word	index@(_ZN7cutlass13device_kernelIN5flash19enable_sm80_to_sm89INS1_16FlashAttnFwdSm80INS1_25CollectiveMainloopFwdSm80ILi8ELi1ELb0EN4cute5tupleIJNS5_1CILi128EEENS7_ILi96EEENS7_ILi256EEEEEELi256ENS_10bfloat16_tEfNS_4arch4Sm80ELb0ELb0ELb1ELb0ELb1ELb0ELb1ELb1EEENS1_21CollectiveEpilogueFwdINS6_IJS8_SA_S9_EEENS6_IJNS7_ILi1EEESI_SI_EEESC_SE_Li256ELb0ELb1ELb1ELb0EEENS1_19SingleTileSchedulerILb0ELb1ELb1ELi128EEEEEEEEEvNT_6ParamsE)
        /*00d4*/ 	.word	0x00000000


	//----- nvinfo : EIATTR_REGCOUNT
	.align		4
.L_46:
        /*00d8*/ 	.byte	0x04, 0x2f
        /*00da*/ 	.short	(.L_48 - .L_47)
	.align		4
.L_47:
        /*00dc*/ 	.word	index@(_ZN7cutlass13device_kernelIN5flash19enable_sm80_to_sm89INS1_16FlashAttnFwdSm80INS1_25CollectiveMainloopFwdSm80ILi8ELi1ELb0EN4cute5tupleIJNS5_1CILi128EEENS7_ILi32EEENS7_ILi256EEEEEELi256ENS_10bfloat16_tEfNS_4arch4Sm80ELb1ELb0ELb1ELb1ELb1ELb1ELb1ELb1EEENS1_21CollectiveEpilogueFwdINS6_IJS8_SA_S9_EEENS6_IJNS7_ILi1EEESI_SI_EEESC_SE_Li256ELb1ELb1ELb1ELb0EEENS1_36VarlenDynamicPersistentTileSchedulerILi128ELi32ELi256ELi256ELb1ELb1ELb0ELb1ELb1ELb1EEEEEEEEEvNT_6ParamsE)
        /*00e0*/ 	.word	0x00000004


	//----- nvinfo : EIATTR_FRAME_SIZE
	.align		4
.L_48:
        /*00e4*/ 	.byte	0x04, 0x11
        /*00e6*/ 	.short	(.L_50 - .L_49)
	.align		4
.L_49:
        /*00e8*/ 	.word	index@(_ZN7cutlass13device_kernelIN5flash19enable_sm80_to_sm89INS1_16FlashAttnFwdSm80INS1_25CollectiveMainloopFwdSm80ILi8ELi1ELb0EN4cute5tupleIJNS5_1CILi128EEENS7_ILi32EEENS7_ILi256EEEEEELi256ENS_10bfloat16_tEfNS_4arch4Sm80ELb1ELb0ELb1ELb1ELb1ELb1ELb1ELb1EEENS1_21CollectiveEpilogueFwdINS6_IJS8_SA_S9_EEENS6_IJNS7_ILi1EEESI_SI_EEESC_SE_Li256ELb1ELb1ELb1ELb0EEENS1_36VarlenDynamicPersistentTileSchedulerILi128ELi32ELi256ELi256ELb1ELb1ELb0ELb1ELb1ELb1EEEEEEEEEvNT_6ParamsE)
        /*00ec*/ 	.word	0x00000000


	//----- nvinfo : EIATTR_REGCOUNT
	.align		4
.L_50:
        /*00f0*/ 	.byte	0x04, 0x2f
        /*00f2*/ 	.short	(.L_52 - .L_51)
	.align		4
.L_51:
        /*00f4*/ 	.word	index@(_ZN7cutlass13device_kernelIN5flash19enable_sm80_to_sm89INS1_16FlashAttnFwdSm80INS1_25CollectiveMainloopFwdSm80ILi8ELi1ELb1EN4cute5tupleIJNS5_1CILi128EEENS7_ILi48EEENS7_ILi256EEEEEELi256ENS_10bfloat16_tEfNS_4arch4Sm80ELb1ELb0ELb1ELb1ELb1ELb0ELb1ELb1EEENS1_21CollectiveEpilogueFwdINS6_IJS8_SA_S9_EEENS6_IJNS7_ILi1EEESI_SI_EEESC_SE_Li256ELb1ELb1ELb1ELb0EEENS1_36VarlenDynamicPersistentTileSchedulerILi128ELi48ELi256ELi256ELb1ELb1ELb0ELb1ELb1ELb1EEEEEEEEEvNT_6ParamsE)
        /*00f8*/ 	.word	0x00000004


	//----- nvinfo : EIATTR_FRAME_SIZE
	.align		4
.L_52:
        /*00fc*/ 	.byte	0x04, 0x11
        /*00fe*/ 	.short	(.L_54 - .L_53)
	.align		4
.L_53:
        /*0100*/ 	.word	index@(_ZN7cutlass13device_kernelIN5flash19enable_sm80_to_sm89INS1_16FlashAttnFwdSm80INS1_25CollectiveMainloopFwdSm80ILi8ELi1ELb1EN4cute5tupleIJNS5_1CILi128EEENS7_ILi48EEENS7_ILi256EEEEEELi256ENS_10bfloat16_tEfNS_4arch4Sm80ELb1ELb0ELb1ELb1ELb1ELb0ELb1ELb1EEENS1_21CollectiveEpilogueFwdINS6_IJS8_SA_S9_EEENS6_IJNS7_ILi1EEESI_SI_EEESC_SE_Li256ELb1ELb1ELb1ELb0EEENS1_36VarlenDynamicPersistentTileSchedulerILi128ELi48ELi256ELi256ELb1ELb1ELb0ELb1ELb1ELb1EEEEEEEEEvNT_6ParamsE)
        /*0104*/ 	.word	0x00000000


	//----- nvinfo : EIATTR_REGCOUNT
	.align		4
.L_54:
        /*0108*/ 	.byte	0x04, 0x2f
        /*010a*/ 	.short	(.L_56 - .L_55)
	.align		4
.L_55:
        /*010c*/ 	.word	index@(_ZN7cutlass13device_kernelIN5flash19enable_sm80_to_sm89INS1_16FlashAttnFwdSm80INS1_25CollectiveMainloopFwdSm80ILi8ELi1ELb1EN4cute5tupleIJNS5_1CILi128EEENS7_ILi64EEENS7_ILi256EEEEEELi256ENS_10bfloat16_tEfNS_4arch4Sm80ELb1ELb0ELb1ELb0ELb1ELb0ELb1ELb1EEENS1_21CollectiveEpilogueFwdINS6_IJS8_SA_S9_EEENS6_IJNS7_ILi1EEESI_SI_EEESC_SE_Li256ELb0ELb1ELb1ELb0EEENS1_30DynamicPersistentTileSchedulerILi256ELi256ELb1ELb1ELb0EEEEEEEEEvNT_6ParamsE)
        /*0110*/ 	.word	0x00000004


	//----- nvinfo : EIATTR_FRAME_SIZE
	.align		4
.L_56:
        /*0114*/ 	.byte	0x04, 0x11
        /*0116*/ 	.short	(.L_58 - .L_57)
	.align		4
.L_57:
        /*0118*/ 	.word	index@(_ZN7cutlass13device_kernelIN5flash19enable_sm80_to_sm89INS1_16FlashAttnFwdSm80INS1_25CollectiveMainloopFwdSm80ILi8ELi1ELb1EN4cute5tupleIJNS5_1CILi128EEENS7_ILi64EEENS7_ILi256EEEEEELi256ENS_10bfloat16_tEfNS_4arch4Sm80ELb1ELb0ELb1ELb0ELb1ELb0ELb1ELb1EEENS1_21CollectiveEpilogueFwdINS6_IJS8_SA_S9_EEENS6_IJNS7_ILi1EEESI_SI_EEESC_SE_Li256ELb0ELb1ELb1ELb0EEENS1_30DynamicPersistentTileSchedulerILi256ELi256ELb1ELb1ELb0EEEEEEEEEvNT_6ParamsE)
        /*011c*/ 	.word	0x00000000


	//----- nvinfo : EIATTR_REGCOUNT
	.align		4
.L_58:
        /*0120*/ 	.byte	0x04, 0x2f
        /*0122*/ 	.short	(.L_60 - .L_59)
	.align		4
.L_59:
        /*0124*/ 	.word	index@(_ZN7cutlass13device_kernelIN5flash19enable_sm80_to_sm89INS1_16FlashAttnFwdSm80INS1_25CollectiveMainloopFwdSm80ILi8ELi1ELb0EN4cute5tupleIJNS5_1CILi128EEENS7_ILi32EEENS7_ILi256EEEEEELi256ENS_10bfloat16_tEfNS_4arch4Sm80ELb0ELb1ELb1ELb1ELb1ELb1ELb1ELb1EEENS1_21CollectiveEpilogueFwdINS6_IJS8_SA_S9_EEENS6_IJNS7_ILi1EEESI_SI_EEESC_SE_Li256ELb1ELb1ELb1ELb0EEENS1_36VarlenDynamicPersistentTileSchedulerILi128ELi32ELi256ELi256ELb1ELb1ELb0ELb1ELb0ELb1EEEEEEEEEvNT_6ParamsE)
        /*0128*/ 	.word	0x00000004


	//----- nvinfo : EIATTR_FRAME_SIZE
	.align		4
.L_60:
        /*012c*/ 	.byte	0x04, 0x11
        /*012e*/ 	.short	(.L_62 - .L_61)
	.align		4
.L_61:
        /*0130*/ 	.word	index@(_ZN7cutlass13device_kernelIN5flash19enable_sm80_to_sm89INS1_16FlashAttnFwdSm80INS1_25CollectiveMainloopFwdSm80ILi8ELi1ELb0EN4cute5tupleIJNS5_1CILi128EEENS7_ILi32EEENS7_ILi256EEEEEELi256ENS_10bfloat16_tEfNS_4arch4Sm80ELb0ELb1ELb1ELb1ELb1ELb1ELb1ELb1EEENS1_21CollectiveEpilogueFwdINS6_IJS8_SA_S9_EEENS6_IJNS7_ILi1EEESI_SI_EEESC_SE_Li256ELb1ELb1ELb1ELb0EEENS1_36VarlenDynamicPersistentTileSchedulerILi128ELi32ELi256ELi256ELb1ELb1ELb0ELb1ELb0ELb1EEEEEEEEEvNT_6ParamsE)
        /*0134*/ 	.word	0x00000000


	//----- nvinfo : EIATTR_REGCOUNT
	.align		4
.L_62:
        /*0138*/ 	.byte	0x04, 0x2f
        /*013a*/ 	.short	(.L_64 - .L_63)
	.align		4
.L_63:
        /*013c*/ 	.word	index@(_ZN7cutlass13device_kernelIN5flash19enable_sm80_to_sm89INS1_16FlashAttnFwdSm80INS1_25CollectiveMainloopFwdSm80ILi8ELi1ELb1EN4cute5tupleIJNS5_1CILi128EEENS7_ILi48EEENS7_ILi256EEEEEELi256ENS_10bfloat16_tEfNS_4arch4Sm80ELb0ELb1ELb1ELb1ELb1ELb0ELb1ELb1EEENS1_21CollectiveEpilogueFwdINS6_IJS8_SA_S9_EEENS6_IJNS7_ILi1EEESI_SI_EEESC_SE_Li256ELb1ELb1ELb1ELb0EEENS1_36VarlenDynamicPersistentTileSchedulerILi128ELi48ELi256ELi256ELb1ELb1ELb0ELb1ELb0ELb1EEEEEEEEEvNT_6ParamsE)
        /*0140*/ 	.word	0x00000004


	//----- nvinfo : EIATTR_FRAME_SIZE
	.align		4
.L_64:
        /*0144*/ 	.byte	0x04, 0x11
        /*0146*/ 	.short	(.L_66 - .L_65)
	.align		4
.L_65:
        /*0148*/ 	.word	index@(_ZN7cutlass13device_kernelIN5flash19enable_sm80_to_sm89INS1_16FlashAttnFwdSm80INS1_25CollectiveMainloopFwdSm80ILi8ELi1ELb1EN4cute5tupleIJNS5_1CILi128EEENS7_ILi48EEENS7_ILi256EEEEEELi256ENS_10bfloat16_tEfNS_4arch4Sm80ELb0ELb1ELb1ELb1ELb1ELb0ELb1ELb1EEENS1_21CollectiveEpilogueFwdINS6_IJS8_SA_S9_EEENS6_IJNS7_ILi1EEESI_SI_EEESC_SE_Li256ELb1ELb1ELb1ELb0EEENS1_36VarlenDynamicPersistentTileSchedulerILi128ELi48ELi256ELi256ELb1ELb1ELb0ELb1ELb0ELb1EEEEEEEEEvNT_6ParamsE)
        /*014c*/ 	.word	0x00000000


	//----- nvinfo : EIATTR_REGCOUNT
	.align		4
.L_66:
        /*0150*/ 	.byte	0x04, 0x2f
        /*0152*/ 	.short	(.L_68 - .L_67)
	.align		4
.L_67:
        /*0154*/ 	.word	index@(_ZN7cutlass13device_kernelIN5flash19enable_sm80_to_sm89INS1_16FlashAttnFwdSm80INS1_25CollectiveMainloopFwdSm80ILi8ELi1ELb1EN4cute5tupleIJNS5_1CILi128EEENS7_ILi48EEENS7_ILi256EEEEEELi256ENS_10bfloat16_tEfNS_4arch4Sm80ELb0ELb1ELb1ELb0ELb1ELb0ELb1ELb1EEENS1_21CollectiveEpilogueFwdINS6_IJS8_SA_S9_EEENS6_IJNS7_ILi1EEESI_SI_EEESC_SE_Li256ELb0ELb1ELb1ELb0EEENS1_19SingleTileSchedulerILb0ELb1ELb1ELi128EEEEEEEEEvNT_6ParamsE)
        /*0158*/ 	.word	0x00000004


	//----- nvinfo : EIATTR_FRAME_SIZE
	.align		4
.L_68:
        /*015c*/ 	.byte	0x04, 0x11
        /*015e*/ 	.short	(.L_70 - .L_69)
	.align		4
.L_69:
        /*0160*/ 	.word	index@(_ZN7cutlass13device_kernelIN5flash19enable_sm80_to_sm89INS1_16FlashAttnFwdSm80INS1_25CollectiveMainloopFwdSm80ILi8ELi1ELb1EN4cute5tupleIJNS5_1CILi128EEENS7_ILi48EEENS7_ILi256EEEEEELi256ENS_10bfloat16_tEfNS_4arch4Sm80ELb0ELb1ELb1ELb0ELb1ELb0ELb1ELb1EEENS1_21CollectiveEpilogueFwdINS6_IJS8_SA_S9_EEENS6_IJNS7_ILi1EEESI_SI_EEESC_SE_Li256ELb0ELb1ELb1ELb0EEENS1_19SingleTileSchedulerILb0ELb1ELb1ELi128EEEEEEEEEvNT_6ParamsE)
        /*0164*/ 	.word	0x00000000


	//----- nvinfo : EIATTR_REGCOUNT
	.align		4
.L_70:
        /*0168*/ 	.byte	0x04, 0x2f
        /*016a*/ 	.short	(.L_72 - .L_71)
	.align		4
.L_71:
        /*016c*/ 	.word	index@(_ZN7cutlass13device_kernelIN5flash19enable_sm80_to_sm89INS1_16FlashAttnFwdSm80INS1_25CollectiveMainloopFwdSm80ILi8ELi1ELb0EN4cute5tupleIJNS5_1CILi128EEENS7_ILi32EEENS7_ILi256EEEEEELi256ENS_10bfloat16_tEfNS_4arch4Sm80ELb0ELb0ELb1ELb1ELb1ELb1ELb1ELb1EEENS1_21CollectiveEpilogueFwdINS6_IJS8_SA_S9_EEENS6_IJNS7_ILi1EEESI_SI_EEESC_SE_Li256ELb1ELb1ELb1ELb0EEENS1_36VarlenDynamicPersistentTileSchedulerILi128ELi32ELi256ELi256ELb1ELb1ELb0ELb0ELb1ELb1EEEEEEEEEvNT_6ParamsE)
        /*0170*/ 	.word	0x00000004


	//----- nvinfo : EIATTR_FRAME_SIZE
	.align		4
.L_72:
        /*0174*/ 	.byte	0x04, 0x11
        /*0176*/ 	.short	(.L_74 - .L_73)
	.align		4
.L_73:
        /*0178*/ 	.word	index@(_ZN7cutlass13device_kernelIN5flash19enable_sm80_to_sm89INS1_16FlashAttnFwdSm80INS1_25CollectiveMainloopFwdSm80ILi8ELi1ELb0EN4cute5tupleIJNS5_1CILi128EEENS7_ILi32EEENS7_ILi256EEEEEELi256ENS_10bfloat16_tEfNS_4arch4Sm80ELb0ELb0ELb1ELb1ELb1ELb1ELb1ELb1EEENS1_21CollectiveEpilogueFwdINS6_IJS8_SA_S9_EEENS6_IJNS7_ILi1EEESI_SI_EEESC_SE_Li256ELb1ELb1ELb1ELb0EEENS1_36VarlenDynamicPersistentTileSchedulerILi128ELi32ELi256ELi256ELb1ELb1ELb0ELb0ELb1ELb1EEEEEEEEEvNT_6ParamsE)
        /*017c*/ 	.word	0x00000000


	//----- nvinfo : EIATTR_REGCOUNT
	.align		4
.L_74:
        /*0180*/ 	.byte	0x04, 0x2f
        /*0182*/ 	.short	(.L_76 - .L_75)
	.align		4
.L_75:
        /*0184*/ 	.word	index@(_ZN7cutlass13device_kernelIN5flash19enable_sm80_to_sm89INS1_16FlashAttnFwdSm80INS1_25CollectiveMainloopFwdSm80ILi8ELi1ELb1EN4cute5tupleIJNS5_1CILi128EEENS7_ILi48EEENS7_ILi256EEEEEELi256ENS_10bfloat16_tEfNS_4arch4Sm80ELb0ELb0ELb1ELb1ELb1ELb0ELb1ELb1EEENS1_21CollectiveEpilogueFwdINS6_IJS8_SA_S9_EEENS6_IJNS7_ILi1EEESI_SI_EEESC_SE_Li256ELb1ELb1ELb1ELb0EEENS1_36VarlenDynamicPersistentTileSchedulerILi128ELi48ELi256ELi256ELb1ELb1ELb0ELb0ELb1ELb1EEEEEEEEEvNT_6ParamsE)
        /*0188*/ 	.word	0x00000004


	//----- nvinfo : EIATTR_FRAME_SIZE
	.align		4
.L_76:
        /*018c*/ 	.byte	0x04, 0x11
        /*018e*/ 	.short	(.L_78 - .L_77)
	.align		4
.L_77:
        /*0190*/ 	.word	index@(_ZN7cutlass13device_kernelIN5flash19enable_sm80_to_sm89INS1_16FlashAttnFwdSm80INS1_25CollectiveMainloopFwdSm80ILi8ELi1ELb1EN4cute5tupleIJNS5_1CILi128EEENS7_ILi48EEENS7_ILi256EEEEEELi256ENS_10bfloat16_tEfNS_4arch4Sm80ELb0ELb0ELb1ELb1ELb1ELb0ELb1ELb1EEENS1_21CollectiveEpilogueFwdINS6_IJS8_SA_S9_EEENS6_IJNS7_ILi1EEESI_SI_EEESC_SE_Li256ELb1ELb1ELb1ELb0EEENS1_36VarlenDynamicPersistentTileSchedulerILi128ELi48ELi256ELi256ELb1ELb1ELb0ELb0ELb1ELb1EEEEEEEEEvNT_6ParamsE)
        /*0194*/ 	.word	0x00000000


	//----- nvinfo : EIATTR_REGCOUNT
	.align		4
.L_78:
        /*0198*/ 	.byte	0x04, 0x2f
        /*019a*/ 	.short	(.L_80 - .L_79)
	.align		4
.L_79:
        /*019c*/ 	.word	index@(_ZN7cutlass13device_kernelIN5flash19enable_sm80_to_sm89INS1_16FlashAttnFwdSm80INS1_25CollectiveMainloopFwdSm80ILi8ELi1ELb1EN4cute5tupleIJNS5_1CILi128EEENS7_ILi64EEENS7_ILi256EEEEEELi256ENS_10bfloat16_tEfNS_4arch4Sm80ELb0ELb0ELb1ELb0ELb1ELb0ELb1ELb1EEENS1_21CollectiveEpilogueFwdINS6_IJS8_SA_S9_EEENS6_IJNS7_ILi1EEESI_SI_EEESC_SE_Li256ELb0ELb1ELb1ELb0EEENS1_19SingleTileSchedulerILb0ELb1ELb1ELi128EEEEEEEEEvNT_6ParamsE)
        /*01a0*/ 	.word	0x00000004


	//----- nvinfo : EIATTR_FRAME_SIZE
	.align		4
.L_80:
        /*01a4*/ 	.byte	0x04, 0x11
        /*01a6*/ 	.short	(.L_82 - .L_81)
	.align		4
.L_81:
        /*01a8*/ 	.word	index@(_ZN7cutlass13device_kernelIN5flash19enable_sm80_to_sm89INS1_16FlashAttnFwdSm80INS1_25CollectiveMainloopFwdSm80ILi8ELi1ELb1EN4cute5tupleIJNS5_1CILi128EEENS7_ILi64EEENS7_ILi256EEEEEELi256ENS_10bfloat16_tEfNS_4arch4Sm80ELb0ELb0ELb1ELb0ELb1ELb0ELb1ELb1EEENS1_21CollectiveEpilogueFwdINS6_IJS8_SA_S9_EEENS6_IJNS7_ILi1EEESI_SI_EEESC_SE_Li256ELb0ELb1ELb1ELb0EEENS1_19SingleTileSchedulerILb0ELb1ELb1ELi128EEEEEEEEEvNT_6ParamsE)
        /*01ac*/ 	.word	0x00000000


	//----- nvinfo : EIATTR_MIN_STACK_SIZE
	.align		4
.L_82:
        /*01b0*/ 	.byte	0x04, 0x12
        /*01b2*/ 	.short	(.L_84 - .L_83)
	.align		4
.L_83:
        /*01b4*/ 	.word	index@(_ZN7cutlass13device_kernelIN5flash19enable_sm80_to_sm89INS1_16FlashAttnFwdSm80INS1_25CollectiveMainloopFwdSm80ILi8ELi1ELb1EN4cute5tupleIJNS5_1CILi128EEENS7_ILi64EEENS7_ILi256EEEEEELi256ENS_10bfloat16_tEfNS_4arch4Sm80ELb0ELb0ELb1ELb0ELb1ELb0ELb1ELb1EEENS1_21CollectiveEpilogueFwdINS6_IJS8_SA_S9_EEENS6_IJNS7_ILi1EEESI_SI_EEESC_SE_Li256ELb0ELb1ELb1ELb0EEENS1_19SingleTileSchedulerILb0ELb1ELb1ELi128EEEEEEEEEvNT_6ParamsE)
        /*01b8*/ 	.word	0x00000000


	//----- nvinfo : EIATTR_MIN_STACK_SIZE
	.align		4
.L_84:
        /*01bc*/ 	.byte	0x04, 0x12
        /*01be*/ 	.short	(.L_86 - .L_85)
	.align		4
.L_85:
        /*01c0*/ 	.word	index@(_ZN7cutlass13device_kernelIN5flash19enable_sm80_to_sm89INS1_16FlashAttnFwdSm80INS1_25CollectiveMainloopFwdSm80ILi8ELi1ELb1EN4cute5tupleIJNS5_1CILi128EEENS7_ILi48EEENS7_ILi256EEEEEELi256ENS_10bfloat16_tEfNS_4arch4Sm80ELb0ELb0ELb1ELb1ELb1ELb0ELb1ELb1EEENS1_21CollectiveEpilogueFwdINS6_IJS8_SA_S9_EEENS6_IJNS7_ILi1EEESI_SI_EEESC_SE_Li256ELb1ELb1ELb1ELb0EEENS1_36VarlenDynamicPersistentTileSchedulerILi128ELi48ELi256ELi256ELb1ELb1ELb0ELb0ELb1ELb1EEEEEEEEEvNT_6ParamsE)
        /*01c4*/ 	.word	0x00000000


	//----- nvinfo : EIATTR_MIN_STACK_SIZE
	.align		4
.L_86:
        /*01c8*/ 	.byte	0x04, 0x12
        /*01ca*/ 	.short	(.L_88 - .L_87)
	.align		4
.L_87:
        /*01cc*/ 	.word	index@(_ZN7cutlass13device_kernelIN5flash19enable_sm80_to_sm89INS1_16FlashAttnFwdSm80INS1_25CollectiveMainloopFwdSm80ILi8ELi1ELb0EN4cute5tupleIJNS5_1CILi128EEENS7_ILi32EEENS7_ILi256EEEEEELi256ENS_10bfloat16_tEfNS_4arch4Sm80ELb0ELb0ELb1ELb1ELb1ELb1ELb1ELb1EEENS1_21CollectiveEpilogueFwdINS6_IJS8_SA_S9_EEENS6_IJNS7_ILi1EEESI_SI_EEESC_SE_Li256ELb1ELb1ELb1ELb0EEENS1_36VarlenDynamicPersistentTileSchedulerILi128ELi32ELi256ELi256ELb1ELb1ELb0ELb0ELb1ELb1EEEEEEEEEvNT_6ParamsE)
        /*01d0*/ 	.word	0x00000000


	//----- nvinfo : EIATTR_MIN_STACK_SIZE
	.align		4
.L_88:
        /*01d4*/ 	.byte	0x04, 0x12
        /*01d6*/ 	.short	(.L_90 - .L_89)
	.align		4
.L_89:
        /*01d8*/ 	.word	index@(_ZN7cutlass13device_kernelIN5flash19enable_sm80_to_sm89INS1_16FlashAttnFwdSm80INS1_25CollectiveMainloopFwdSm80ILi8ELi1ELb1EN4cute5tupleIJNS5_1CILi128EEENS7_ILi48EEENS7_ILi256EEEEEELi256ENS_10bfloat16_tEfNS_4arch4Sm80ELb0ELb1ELb1ELb0ELb1ELb0ELb1ELb1EEENS1_21CollectiveEpilogueFwdINS6_IJS8_SA_S9_EEENS6_IJNS7_ILi1EEESI_SI_EEESC_SE_Li256ELb0ELb1ELb1ELb0EEENS1_19SingleTileSchedulerILb0ELb1ELb1ELi128EEEEEEEEEvNT_6ParamsE)
        /*01dc*/ 	.word	0x00000000


	//----- nvinfo : EIATTR_MIN_STACK_SIZE
	.align		4
.L_90:
        /*01e0*/ 	.byte	0x04, 0x12
        /*01e2*/ 	.short	(.L_92 - .L_91)
	.align		4
.L_91:
        /*01e4*/ 	.word	index@(_ZN7cutlass13device_kernelIN5flash19enable_sm80_to_sm89INS1_16FlashAttnFwdSm80INS1_25CollectiveMainloopFwdSm80ILi8ELi1ELb1EN4cute5tupleIJNS5_1CILi128EEENS7_ILi48EEENS7_ILi256EEEEEELi256ENS_10bfloat16_tEfNS_4arch4Sm80ELb0ELb1ELb1ELb1ELb1ELb0ELb1ELb1EEENS1_21CollectiveEpilogueFwdINS6_IJS8_SA_S9_EEENS6_IJNS7_ILi1EEESI_SI_EEESC_SE_Li256ELb1ELb1ELb1ELb0EEENS1_36VarlenDynamicPersistentTileSchedulerILi128ELi48ELi256ELi256ELb1ELb1ELb0ELb1ELb0ELb1EEEEEEEEEvNT_6ParamsE)
        /*01e8*/ 	.word	0x00000000


	//----- nvinfo : EIATTR_MIN_STACK_SIZE
	.align		4
.L_92:
        /*01ec*/ 	.byte	0x04, 0x12
        /*01ee*/ 	.short	(.L_94 - .L_93)
	.align		4
.L_93:
        /*01f0*/ 	.word	index@(_ZN7cutlass13device_kernelIN5flash19enable_sm80_to_sm89INS1_16FlashAttnFwdSm80INS1_25CollectiveMainloopFwdSm80ILi8ELi1ELb0EN4cute5tupleIJNS5_1CILi128EEENS7_ILi32EEENS7_ILi256EEEEEELi256ENS_10bfloat16_tEfNS_4arch4Sm80ELb0ELb1ELb1ELb1ELb1ELb1ELb1ELb1EEENS1_21CollectiveEpilogueFwdINS6_IJS8_SA_S9_EEENS6_IJNS7_ILi1EEESI_SI_EEESC_SE_Li256ELb1ELb1ELb1ELb0EEENS1_36VarlenDynamicPersistentTileSchedulerILi128ELi32ELi256ELi256ELb1ELb1ELb0ELb1ELb0ELb1EEEEEEEEEvNT_6ParamsE)
        /*01f4*/ 	.word	0x00000000


	//----- nvinfo : EIATTR_MIN_STACK_SIZE
	.align		4
.L_94:
        /*01f8*/ 	.byte	0x04, 0x12
        /*01fa*/ 	.short	(.L_96 - .L_95)
	.align		4
.L_95:
        /*01fc*/ 	.word	index@(_ZN7cutlass13device_kernelIN5flash19enable_sm80_to_sm89INS1_16FlashAttnFwdSm80INS1_25CollectiveMainloopFwdSm80ILi8ELi1ELb1EN4cute5tupleIJNS5_1CILi128EEENS7_ILi64EEENS7_ILi256EEEEEELi256ENS_10bfloat16_tEfNS_4arch4Sm80ELb1ELb0ELb1ELb0ELb1ELb0ELb1ELb1EEENS1_21CollectiveEpilogueFwdINS6_IJS8_SA_S9_EEENS6_IJNS7_ILi1EEESI_SI_EEESC_SE_Li256ELb0ELb1ELb1ELb0EEENS1_30DynamicPersistentTileSchedulerILi256ELi256ELb1ELb1ELb0EEEEEEEEEvNT_6ParamsE)
        /*0200*/ 	.word	0x00000000


	//----- nvinfo : EIATTR_MIN_STACK_SIZE
	.align		4
.L_96:
        /*0204*/ 	.byte	0x04, 0x12
        /*0206*/ 	.short	(.L_98 - .L_97)
	.align		4
.L_97:
        /*0208*/ 	.word	index@(_ZN7cutlass13device_kernelIN5flash19enable_sm80_to_sm89INS1_16FlashAttnFwdSm80INS1_25CollectiveMainloopFwdSm80ILi8ELi1ELb1EN4cute5tupleIJNS5_1CILi128EEENS7_ILi48EEENS7_ILi256EEEEEELi256ENS_10bfloat16_tEfNS_4arch4Sm80ELb1ELb0ELb1ELb1ELb1ELb0ELb1ELb1EEENS1_21CollectiveEpilogueFwdINS6_IJS8_SA_S9_EEENS6_IJNS7_ILi1EEESI_SI_EEESC_SE_Li256ELb1ELb1ELb1ELb0EEENS1_36VarlenDynamicPersistentTileSchedulerILi128ELi48ELi256ELi256ELb1ELb1ELb0ELb1ELb1ELb1EEEEEEEEEvNT_6ParamsE)
        /*020c*/ 	.word	0x00000000


	//----- nvinfo : EIATTR_MIN_STACK_SIZE
	.align		4
.L_98:
        /*0210*/ 	.byte	0x04, 0x12
        /*0212*/ 	.short	(.L_100 - .L_99)
	.align		4
.L_99:
        /*0214*/ 	.word	index@(_ZN7cutlass13device_kernelIN5flash19enable_sm80_to_sm89INS1_16FlashAttnFwdSm80INS1_25CollectiveMainloopFwdSm80ILi8ELi1ELb0EN4cute5tupleIJNS5_1CILi128EEENS7_ILi32EEENS7_ILi256EEEEEELi256ENS_10bfloat16_tEfNS_4arch4Sm80ELb1ELb0ELb1ELb1ELb1ELb1ELb1ELb1EEENS1_21CollectiveEpilogueFwdINS6_IJS8_SA_S9_EEENS6_IJNS7_ILi1EEESI_SI_EEESC_SE_Li256ELb1ELb1ELb1ELb0EEENS1_36VarlenDynamicPersistentTileSchedulerILi128ELi32ELi256ELi256ELb1ELb1ELb0ELb1ELb1ELb1EEEEEEEEEvNT_6ParamsE)
        /*0218*/ 	.word	0x00000000


	//----- nvinfo : EIATTR_MIN_STACK_SIZE
	.align		4
.L_100:
        /*021c*/ 	.byte	0x04, 0x12
        /*021e*/ 	.short	(.L_102 - .L_101)
	.align		4
.L_101:
        /*0220*/ 	.word	index@(_ZN7cutlass13device_kernelIN5flash19enable_sm80_to_sm89INS1_16FlashAttnFwdSm80INS1_25CollectiveMainloopFwdSm80ILi8ELi1ELb0EN4cute5tupleIJNS5_1CILi128EEENS7_ILi96EEENS7_ILi256EEEEEELi256ENS_10bfloat16_tEfNS_4arch4Sm80ELb0ELb0ELb1ELb0ELb1ELb0ELb1ELb1EEENS1_21CollectiveEpilogueFwdINS6_IJS8_SA_S9_EEENS6_IJNS7_ILi1EEESI_SI_EEESC_SE_Li256ELb0ELb1ELb1ELb0EEENS1_19SingleTileSchedulerILb0ELb1ELb1ELi128EEEEEEEEEvNT_6ParamsE)
        /*0224*/ 	.word	0x00000000


	//----- nvinfo : EIATTR_MIN_STACK_SIZE
	.align		4
.L_102:
        /*0228*/ 	.byte	0x04, 0x12
        /*022a*/ 	.short	(.L_104 - .L_103)
	.align		4
.L_103:
        /*022c*/ 	.word	index@(_ZN7cutlass13device_kernelIN5flash19enable_sm80_to_sm89INS1_16FlashAttnFwdSm80INS1_25CollectiveMainloopFwdSm80ILi8ELi1ELb0EN4cute5tupleIJNS5_1CILi128EEENS7_ILi64EEENS7_ILi256EEEEEELi256ENS_10bfloat16_tEfNS_4arch4Sm80ELb0ELb0ELb1ELb1ELb1ELb0ELb1ELb1EEENS1_21CollectiveEpilogueFwdINS6_IJS8_SA_S9_EEENS6_IJNS7_ILi1EEESI_SI_EEESC_SE_Li256ELb1ELb1ELb1ELb0EEENS1_36VarlenDynamicPersistentTileSchedulerILi128ELi64ELi256ELi256ELb1ELb1ELb0ELb0ELb1ELb1EEEEEEEEEvNT_6ParamsE)
        /*0230*/ 	.word	0x00000000


	//----- nvinfo : EIATTR_MIN_STACK_SIZE
	.align		4
.L_104:
        /*0234*/ 	.byte	0x04, 0x12
        /*0236*/ 	.short	(.L_106 - .L_105)
	.align		4
.L_105:
        /*0238*/ 	.word	index@(_ZN7cutlass13device_kernelIN5flash19enable_sm80_to_sm89INS1_16FlashAttnFwdSm80INS1_25CollectiveMainloopFwdSm80ILi8ELi1ELb0EN4cute5tupleIJNS5_1CILi128EEENS7_ILi48EEENS7_ILi256EEEEEELi256ENS_10bfloat16_tEfNS_4arch4Sm80ELb0ELb0ELb1ELb1ELb1ELb1ELb1ELb1EEENS1_21CollectiveEpilogueFwdINS6_IJS8_SA_S9_EEENS6_IJNS7_ILi1EEESI_SI_EEESC_SE_Li256ELb1ELb1ELb1ELb0EEENS1_36VarlenDynamicPersistentTileSchedulerILi128ELi48ELi256ELi256ELb1ELb1ELb0ELb0ELb1ELb1EEEEEEEEEvNT_6ParamsE)
        /*023c*/ 	.word	0x00000000


	//----- nvinfo : EIATTR_MIN_STACK_SIZE
	.align		4
.L_106:
        /*0240*/ 	.byte	0x04, 0x12
        /*0242*/ 	.short	(.L_108 - .L_107)
	.align		4
.L_107:
        /*0244*/ 	.word	index@(_ZN7cutlass13device_kernelIN5flash19enable_sm80_to_sm89INS1_16FlashAttnFwdSm80INS1_25CollectiveMainloopFwdSm80ILi8ELi1ELb0EN4cute5tupleIJNS5_1CILi128EEENS7_ILi64EEENS7_ILi256EEEEEELi256ENS_10bfloat16_tEfNS_4arch4Sm80ELb0ELb1ELb1ELb0ELb1ELb0ELb1ELb1EEENS1_21CollectiveEpilogueFwdINS6_IJS8_SA_S9_EEENS6_IJNS7_ILi1EEESI_SI_EEESC_SE_Li256ELb0ELb1ELb1ELb0EEENS1_19SingleTileSchedulerILb0ELb1ELb1ELi128EEEEEEEEEvNT_6ParamsE)
        /*0248*/ 	.word	0x00000000


	//----- nvinfo : EIATTR_MIN_STACK_SIZE
	.align		4
.L_108:
        /*024c*/ 	.byte	0x04, 0x12
        /*024e*/ 	.short	(.L_110 - .L_109)
	.align		4
.L_109:
        /*0250*/ 	.word	index@(_ZN7cutlass13device_kernelIN5flash19enable_sm80_to_sm89INS1_16FlashAttnFwdSm80INS1_25CollectiveMainloopFwdSm80ILi8ELi1ELb0EN4cute5tupleIJNS5_1CILi128EEENS7_ILi64EEENS7_ILi256EEEEEELi256ENS_10bfloat16_tEfNS_4arch4Sm80ELb0ELb1ELb1ELb1ELb1ELb0ELb1ELb1EEENS1_21CollectiveEpilogueFwdINS6_IJS8_SA_S9_EEENS6_IJNS7_ILi1EEESI_SI_EEESC_SE_Li256ELb1ELb1ELb1ELb0EEENS1_36VarlenDynamicPersistentTileSchedulerILi128ELi64ELi256ELi256ELb1ELb1ELb0ELb1ELb0ELb1EEEEEEEEEvNT_6ParamsE)
        /*0254*/ 	.word	0x00000000


	//----- nvinfo : EIATTR_MIN_STACK_SIZE
	.align		4
.L_110:
        /*0258*/ 	.byte	0x04, 0x12
        /*025a*/ 	.short	(.L_112 - .L_111)
	.align		4
.L_111:
        /*025c*/ 	.word	index@(_ZN7cutlass13device_kernelIN5flash19enable_sm80_to_sm89INS1_16FlashAttnFwdSm80INS1_25CollectiveMainloopFwdSm80ILi8ELi1ELb0EN4cute5tupleIJNS5_1CILi128EEENS7_ILi48EEENS7_ILi256EEEEEELi256ENS_10bfloat16_tEfNS_4arch4Sm80ELb0ELb1ELb1ELb1ELb1ELb1ELb1ELb1EEENS1_21CollectiveEpilogueFwdINS6_IJS8_SA_S9_EEENS6_IJNS7_ILi1EEESI_SI_EEESC_SE_Li256ELb1ELb1ELb1ELb0EEENS1_36VarlenDynamicPersistentTileSchedulerILi128ELi48ELi256ELi256ELb1ELb1ELb0ELb1ELb0ELb1EEEEEEEEEvNT_6ParamsE)
        /*0260*/ 	.word	0x00000000


	//----- nvinfo : EIATTR_MIN_STACK_SIZE
	.align		4
.L_112:
        /*0264*/ 	.byte	0x04, 0x12
        /*0266*/ 	.short	(.L_114 - .L_113)
	.align		4
.L_113:
        /*0268*/ 	.word	index@(_ZN7cutlass13device_kernelIN5flash19enable_sm80_to_sm89INS1_16FlashAttnFwdSm80INS1_25CollectiveMainloopFwdSm80ILi8ELi1ELb0EN4cute5tupleIJNS5_1CILi128EEENS7_ILi96EEENS7_ILi256EEEEEELi256ENS_10bfloat16_tEfNS_4arch4Sm80ELb1ELb0ELb1ELb0ELb1ELb0ELb1ELb1EEENS1_21CollectiveEpilogueFwdINS6_IJS8_SA_S9_EEENS6_IJNS7_ILi1EEESI_SI_EEESC_SE_Li256ELb0ELb1ELb1ELb0EEENS1_30DynamicPersistentTileSchedulerILi256ELi256ELb1ELb1ELb0EEEEEEEEEvNT_6ParamsE)
        /*026c*/ 	.word	0x00000000


	//----- nvinfo : EIATTR_MIN_STACK_SIZE
	.align		4
.L_114:
        /*0270*/ 	.byte	0x04, 0x12
        /*0272*/ 	.short	(.L_116 - .L_115)
	.align		4
.L_115:
        /*0274*/ 	.word	index@(_ZN7cutlass13device_kernelIN5flash19enable_sm80_to_sm89INS1_16FlashAttnFwdSm80INS1_25CollectiveMainloopFwdSm80ILi8ELi1ELb0EN4cute5tupleIJNS5_1CILi128EEENS7_ILi64EEENS7_ILi256EEEEEELi256ENS_10bfloat16_tEfNS_4arch4Sm80ELb1ELb0ELb1ELb1ELb1ELb0ELb1ELb1EEENS1_21CollectiveEpilogueFwdINS6_IJS8_SA_S9_EEENS6_IJNS7_ILi1EEESI_SI_EEESC_SE_Li256ELb1ELb1ELb1ELb0EEENS1_36VarlenDynamicPersistentTileSchedulerILi128ELi64ELi256ELi256ELb1ELb1ELb0ELb1ELb1ELb1EEEEEEEEEvNT_6ParamsE)
        /*0278*/ 	.word	0x00000000


	//----- nvinfo : EIATTR_MIN_STACK_SIZE
	.align		4
.L_116:
        /*027c*/ 	.byte	0x04, 0x12
        /*027e*/ 	.short	(.L_118 - .L_117)
	.align		4
.L_117:
        /*0280*/ 	.word	index@(_ZN7cutlass13device_kernelIN5flash19enable_sm80_to_sm89INS1_16FlashAttnFwdSm80INS1_25CollectiveMainloopFwdSm80ILi8ELi1ELb0EN4cute5tupleIJNS5_1CILi128EEENS7_ILi48EEENS7_ILi256EEEEEELi256ENS_10bfloat16_tEfNS_4arch4Sm80ELb1ELb0ELb1ELb1ELb1ELb1ELb1ELb1EEENS1_21CollectiveEpilogueFwdINS6_IJS8_SA_S9_EEENS6_IJNS7_ILi1EEESI_SI_EEESC_SE_Li256ELb1ELb1ELb1ELb0EEENS1_36VarlenDynamicPersistentTileSchedulerILi128ELi48ELi256ELi256ELb1ELb1ELb0ELb1ELb1ELb1EEEEEEEEEvNT_6ParamsE)
        /*0284*/ 	.word	0x00000000
.L_118:


//--------------------- .nv.compat                --------------------------
	.section	.nv.compat,"",@"SHT_CUDA_COMPAT_INFO"
	.align	4
        /*0000*/ 	.byte	0x02, 0x09, 0x01, 0x00, 0x02, 0x02, 0x01, 0x00, 0x02, 0x05, 0x05, 0x00, 0x03, 0x07, 0x01, 0x01
        /*0010*/ 	.byte	0x02, 0x03, 0x00, 0x00, 0x02, 0x06, 0x01, 0x00, 0x04, 0x0b, 0x08, 0x00, 0x00, 0x00, 0x00, 0x00
        /*0020*/ 	.byte	0x00, 0x00, 0x00, 0x00


//--------------------- .nv.info._ZN7cutlass13device_kernelIN5flash19enable_sm80_to_sm89INS1_16FlashAttnFwdSm80INS1_25CollectiveMainloopFwdSm80ILi8ELi1ELb1EN4cute5tupleIJNS5_1CILi128EEENS7_ILi64EEENS7_ILi256EEEEEELi256ENS_10bfloat16_tEfNS_4arch4Sm80ELb0ELb0ELb1ELb0ELb1ELb0ELb1ELb1EEENS1_21CollectiveEpilogueFwdINS6_IJS8_SA_S9_EEENS6_IJNS7_ILi1EEESI_SI_EEESC_SE_Li256ELb0ELb1ELb1ELb0EEENS1_19SingleTileSchedulerILb0ELb1ELb1ELi128EEEEEEEEEvNT_6ParamsE --------------------------
	.section	.nv.info._ZN7cutlass13device_kernelIN5flash19enable_sm80_to_sm89INS1_16FlashAttnFwdSm80INS1_25CollectiveMainloopFwdSm80ILi8ELi1ELb1EN4cute5tupleIJNS5_1CILi128EEENS7_ILi64EEENS7_ILi256EEEEEELi256ENS_10bfloat16_tEfNS_4arch4Sm80ELb0ELb0ELb1ELb0ELb1ELb0ELb1ELb1EEENS1_21CollectiveEpilogueFwdINS6_IJS8_SA_S9_EEENS6_IJNS7_ILi1EEESI_SI_EEESC_SE_Li256ELb0ELb1ELb1ELb0EEENS1_19SingleTileSchedulerILb0ELb1ELb1ELi128EEEEEEEEEvNT_6ParamsE,"",@"SHT_CUDA_INFO"
	.sectionflags	@""
	.align	4


	//----- nvinfo : EIATTR_CUDA_API_VERSION
	.align		4
        /*0000*/ 	.byte	0x04, 0x37
        /*0002*/ 	.short	(.L_120 - .L_119)
.L_119:
        /*0004*/ 	.word	0x00000082


	//----- nvinfo : EIATTR_KPARAM_INFO
	.align		4
.L_120:
        /*0008*/ 	.byte	0x04, 0x17
        /*000a*/ 	.short	(.L_122 - .L_121)
.L_121:
        /*000c*/ 	.word	0x00000000
        /*0010*/ 	.short	0x0000
        /*0012*/ 	.short	0x0000
        /*0014*/ 	.byte	0x00, 0xf0, 0x61, 0x10


	//----- nvinfo : EIATTR_SPARSE_MMA_MASK
	.align		4
.L_122:
        /*0018*/ 	.byte	0x03, 0x50
        /*001a*/ 	.short	0x0000


	//----- nvinfo : EIATTR_MAXREG_COUNT
	.align		4
        /*001c*/ 	.byte	0x03, 0x1b
        /*001e*/ 	.short	0x00ff


	//----- nvinfo : EIATTR_MERCURY_ISA_VERSION
	.align		4
        /*0020*/ 	.byte	0x03, 0x5f
        /*0022*/ 	.short	0x0101


	//----- nvinfo : EIATTR_EXIT_INSTR_OFFSETS
	.align		4
        /*0024*/ 	.byte	0x04, 0x1c
        /*0026*/ 	.short	(.L_124 - .L_123)


	//   ....[0]....
.L_123:
        /*0028*/ 	.word	0x00000010


	//----- nvinfo : EIATTR_MAX_THREADS
	.align		4
.L_124:
        /*002c*/ 	.byte	0x04, 0x05
        /*002e*/ 	.short	(.L_126 - .L_125)
.L_125:
        /*0030*/ 	.word	0x00000100
        /*0034*/ 	.word	0x00000001
        /*0038*/ 	.word	0x00000001


	//----- nvinfo : EIATTR_CBANK_PARAM_SIZE
	.align		4
.L_126:
        /*003c*/ 	.byte	0x03, 0x19
        /*003e*/ 	.short	0x0418


	//----- nvinfo : EIATTR_PARAM_CBANK
	.align		4
        /*0040*/ 	.byte	0x04, 0x0a
        /*0042*/ 	.short	(.L_128 - .L_127)
	.align		4
.L_127:
        /*0044*/ 	.word	index@(.nv.constant0._ZN7cutlass13device_kernelIN5flash19enable_sm80_to_sm89INS1_16FlashAttnFwdSm80INS1_25CollectiveMainloopFwdSm80ILi8ELi1ELb1EN4cute5tupleIJNS5_1CILi128EEENS7_ILi64EEENS7_ILi256EEEEEELi256ENS_10bfloat16_tEfNS_4arch4Sm80ELb0ELb0ELb1ELb0ELb1ELb0ELb1ELb1EEENS1_21CollectiveEpilogueFwdINS6_IJS8_SA_S9_EEENS6_IJNS7_ILi1EEESI_SI_EEESC_SE_Li256ELb0ELb1ELb1ELb0EEENS1_19SingleTileSchedulerILb0ELb1ELb1ELi128EEEEEEEEEvNT_6ParamsE)
        /*0048*/ 	.short	0x0210
        /*004a*/ 	.short	0x0418


	//----- nvinfo : EIATTR_SW_WAR
	.align		4
.L_128:
        /*004c*/ 	.byte	0x04, 0x36
        /*004e*/ 	.short	(.L_130 - .L_129)
.L_129:
        /*0050*/ 	.word	0x00000008
.L_130:


//--------------------- .nv.info._ZN7cutlass13device_kernelIN5flash19enable_sm80_to_sm89INS1_16FlashAttnFwdSm80INS1_25CollectiveMainloopFwdSm80ILi8ELi1ELb1EN4cute5tupleIJNS5_1CILi128EEENS7_ILi48EEENS7_ILi256EEEEEELi256ENS_10bfloat16_tEfNS_4arch4Sm80ELb0ELb0ELb1ELb1ELb1ELb0ELb1ELb1EEENS1_21CollectiveEpilogueFwdINS6_IJS8_SA_S9_EEENS6_IJNS7_ILi1EEESI_SI_EEESC_SE_Li256ELb1ELb1ELb1ELb0EEENS1_36VarlenDynamicPersistentTileSchedulerILi128ELi48ELi256ELi256ELb1ELb1ELb0ELb0ELb1ELb1EEEEEEEEEvNT_6ParamsE --------------------------
	.section	.nv.info._ZN7cutlass13device_kernelIN5flash19enable_sm80_to_sm89INS1_16FlashAttnFwdSm80INS1_25CollectiveMainloopFwdSm80ILi8ELi1ELb1EN4cute5tupleIJNS5_1CILi128EEENS7_ILi48EEENS7_ILi256EEEEEELi256ENS_10bfloat16_tEfNS_4arch4Sm80ELb0ELb0ELb1ELb1ELb1ELb0ELb1ELb1EEENS1_21CollectiveEpilogueFwdINS6_IJS8_SA_S9_EEENS6_IJNS7_ILi1EEESI_SI_EEESC_SE_Li256ELb1ELb1ELb1ELb0EEENS1_36VarlenDynamicPersistentTileSchedulerILi128ELi48ELi256ELi256ELb1ELb1ELb0ELb0ELb1ELb1EEEEEEEEEvNT_6ParamsE,"",@"SHT_CUDA_INFO"
	.sectionflags	@""
	.align	4


	//----- nvinfo : EIATTR_CUDA_API_VERSION
	.align		4
        /*0000*/ 	.byte	0x04, 0x37
        /*0002*/ 	.short	(.L_132 - .L_131)
.L_131:
        /*0004*/ 	.word	0x00000082


	//----- nvinfo : EIATTR_KPARAM_INFO
	.align		4
.L_132:
        /*0008*/ 	.byte	0x04, 0x17
        /*000a*/ 	.short	(.L_134 - .L_133)
.L_133:
        /*000c*/ 	.word	0x00000000
        /*0010*/ 	.short	0x0000
        /*0012*/ 	.short	0x0000
        /*0014*/ 	.byte	0x00, 0xf0, 0xe1, 0x10


	//----- nvinfo : EIATTR_SPARSE_MMA_MASK
	.align		4
.L_134:
        /*0018*/ 	.byte	0x03, 0x50
        /*001a*/ 	.short	0x0000


	//----- nvinfo : EIATTR_MAXREG_COUNT
	.align		4
        /*001c*/ 	.byte	0x03, 0x1b
        /*001e*/ 	.short	0x00ff


	//----- nvinfo : EIATTR_MERCURY_ISA_VERSION
	.align		4
        /*0020*/ 	.byte	0x03, 0x5f
        /*0022*/ 	.short	0x0101


	//----- nvinfo : EIATTR_EXIT_INSTR_OFFSETS
	.align		4
        /*0024*/ 	.byte	0x04, 0x1c
        /*0026*/ 	.short	(.L_136 - .L_135)


	//   ....[0]....
.L_135:
        /*0028*/ 	.word	0x00000010


	//----- nvinfo : EIATTR_MAX_THREADS
	.align		4
.L_136:
        /*002c*/ 	.byte	0x04, 0x05
        /*002e*/ 	.short	(.L_138 - .L_137)
.L_137:
        /*0030*/ 	.word	0x00000100
        /*0034*/ 	.word	0x00000001
        /*0038*/ 	.word	0x00000001


	//----- nvinfo : EIATTR_CBANK_PARAM_SIZE
	.align		4
.L_138:
        /*003c*/ 	.byte	0x03, 0x19
        /*003e*/ 	.short	0x0438


	//----- nvinfo : EIATTR_PARAM_CBANK
	.align		4
        /*0040*/ 	.byte	0x04, 0x0a
        /*0042*/ 	.short	(.L_140 - .L_139)
	.align		4
.L_139:
        /*0044*/ 	.word	index@(.nv.constant0._ZN7cutlass13device_kernelIN5flash19enable_sm80_to_sm89INS1_16FlashAttnFwdSm80INS1_25CollectiveMainloopFwdSm80ILi8ELi1ELb1EN4cute5tupleIJNS5_1CILi128EEENS7_ILi48EEENS7_ILi256EEEEEELi256ENS_10bfloat16_tEfNS_4arch4Sm80ELb0ELb0ELb1ELb1ELb1ELb0ELb1ELb1EEENS1_21CollectiveEpilogueFwdINS6_IJS8_SA_S9_EEENS6_IJNS7_ILi1EEESI_SI_EEESC_SE_Li256ELb1ELb1ELb1ELb0EEENS1_36VarlenDynamicPersistentTileSchedulerILi128ELi48ELi256ELi256ELb1ELb1ELb0ELb0ELb1ELb1EEEEEEEEEvNT_6ParamsE)
        /*0048*/ 	.short	0x0210
        /*004a*/ 	.short	0x0438


	//----- nvinfo : EIATTR_SW_WAR
	.align		4
.L_140:
        /*004c*/ 	.byte	0x04, 0x36
        /*004e*/ 	.short	(.L_142 - .L_141)
.L_141:
        /*0050*/ 	.word	0x00000008
.L_142:


//--------------------- .nv.info._ZN7cutlass13device_kernelIN5flash19enable_sm80_to_sm89INS1_16FlashAttnFwdSm80INS1_25CollectiveMainloopFwdSm80ILi8ELi1ELb0EN4cute5tupleIJNS5_1CILi128EEENS7_ILi32EEENS7_ILi256EEEEEELi256ENS_10bfloat16_tEfNS_4arch4Sm80ELb0ELb0ELb1ELb1ELb1ELb1ELb1ELb1EEENS1_21CollectiveEpilogueFwdINS6_IJS8_SA_S9_EEENS6_IJNS7_ILi1EEESI_SI_EEESC_SE_Li256ELb1ELb1ELb1ELb0EEENS1_36VarlenDynamicPersistentTileSchedulerILi128ELi32ELi256ELi256ELb1ELb1ELb0ELb0ELb1ELb1EEEEEEEEEvNT_6ParamsE --------------------------
	.section	.nv.info._ZN7cutlass13device_kernelIN5flash19enable_sm80_to_sm89INS1_16FlashAttnFwdSm80INS1_25CollectiveMainloopFwdSm80ILi8ELi1ELb0EN4cute5tupleIJNS5_1CILi128EEENS7_ILi32EEENS7_ILi256EEEEEELi256ENS_10bfloat16_tEfNS_4arch4Sm80ELb0ELb0ELb1ELb1ELb1ELb1ELb1ELb1EEENS1_21CollectiveEpilogueFwdINS6_IJS8_SA_S9_EEENS6_IJNS7_ILi1EEESI_SI_EEESC_SE_Li256ELb1ELb1ELb1ELb0EEENS1_36VarlenDynamicPersistentTileSchedulerILi128ELi32ELi256ELi256ELb1ELb1ELb0ELb0ELb1ELb1EEEEEEEEEvNT_6ParamsE,"",@"SHT_CUDA_INFO"
	.sectionflags	@""
	.align	4


	//----- nvinfo : EIATTR_CUDA_API_VERSION
	.align		4
        /*0000*/ 	.byte	0x04, 0x37
        /*0002*/ 	.short	(.L_144 - .L_143)
.L_143:
        /*0004*/ 	.word	0x00000082


	//----- nvinfo : EIATTR_KPARAM_INFO
	.align		4
.L_144:
        /*0008*/ 	.byte	0x04, 0x17
        /*000a*/ 	.short	(.L_146 - .L_145)
.L_145:
        /*000c*/ 	.word	0x00000000
        /*0010*/ 	.short	0x0000
        /*0012*/ 	.short	0x0000
        /*0014*/ 	.byte	0x00, 0xf0, 0xe1, 0x10


	//----- nvinfo : EIATTR_SPARSE_MMA_MASK
	.align		4
.L_146:
        /*0018*/ 	.byte	0x03, 0x50
        /*001a*/ 	.short	0x0000


	//----- nvinfo : EIATTR_MAXREG_COUNT
	.align		4
        /*001c*/ 	.byte	0x03, 0x1b
        /*001e*/ 	.short	0x00ff


	//----- nvinfo : EIATTR_MERCURY_ISA_VERSION
	.align		4
        /*0020*/ 	.byte	0x03, 0x5f
        /*0022*/ 	.short	0x0101


	//----- nvinfo : EIATTR_EXIT_INSTR_OFFSETS
	.align		4
        /*0024*/ 	.byte	0x04, 0x1c
        /*0026*/ 	.short	(.L_148 - .L_147)


	//   ....[0]....
.L_147:
        /*0028*/ 	.word	0x00000010


	//----- nvinfo : EIATTR_MAX_THREADS
	.align		4
.L_148:
        /*002c*/ 	.byte	0x04, 0x05
        /*002e*/ 	.short	(.L_150 - .L_149)
.L_149:
        /*0030*/ 	.word	0x00000100
        /*0034*/ 	.word	0x00000001
        /*0038*/ 	.word	0x00000001


	//----- nvinfo : EIATTR_CBANK_PARAM_SIZE
	.align		4
.L_150:
        /*003c*/ 	.byte	0x03, 0x19
        /*003e*/ 	.short	0x0438


	//----- nvinfo : EIATTR_PARAM_CBANK
	.align		4
        /*0040*/ 	.byte	0x04, 0x0a
        /*0042*/ 	.short	(.L_152 - .L_151)
	.align		4
.L_151:
        /*0044*/ 	.word	index@(.nv.constant0._ZN7cutlass13device_kernelIN5flash19enable_sm80_to_sm89INS1_16FlashAttnFwdSm80INS1_25CollectiveMainloopFwdSm80ILi8ELi1ELb0EN4cute5tupleIJNS5_1CILi128EEENS7_ILi32EEENS7_ILi256EEEEEELi256ENS_10bfloat16_tEfNS_4arch4Sm80ELb0ELb0ELb1ELb1ELb1ELb1ELb1ELb1EEENS1_21CollectiveEpilogueFwdINS6_IJS8_SA_S9_EEENS6_IJNS7_ILi1EEESI_SI_EEESC_SE_Li256ELb1ELb1ELb1ELb0EEENS1_36VarlenDynamicPersistentTileSchedulerILi128ELi32ELi256ELi256ELb1ELb1ELb0ELb0ELb1ELb1EEEEEEEEEvNT_6ParamsE)
        /*0048*/ 	.short	0x0210
        /*004a*/ 	.short	0x0438


	//----- nvinfo : EIATTR_SW_WAR
	.align		4
.L_152:
        /*004c*/ 	.byte	0x04, 0x36
        /*004e*/ 	.short	(.L_154 - .L_153)
.L_153:
        /*0050*/ 	.word	0x00000008
.L_154:


//--------------------- .nv.info._ZN7cutlass13device_kernelIN5flash19enable_sm80_to_sm89INS1_16FlashAttnFwdSm80INS1_25CollectiveMainloopFwdSm80ILi8ELi1ELb1EN4cute5tupleIJNS5_1CILi128EEENS7_ILi48EEENS7_ILi256EEEEEELi256ENS_10bfloat16_tEfNS_4arch4Sm80ELb0ELb1ELb1ELb0ELb1ELb0ELb1ELb1EEENS1_21CollectiveEpilogueFwdINS6_IJS8_SA_S9_EEENS6_IJNS7_ILi1EEESI_SI_EEESC_SE_Li256ELb0ELb1ELb1ELb0EEENS1_19SingleTileSchedulerILb0ELb1ELb1ELi128EEEEEEEEEvNT_6ParamsE --------------------------
	.section	.nv.info._ZN7cutlass13device_kernelIN5flash19enable_sm80_to_sm89INS1_16FlashAttnFwdSm80INS1_25CollectiveMainloopFwdSm80ILi8ELi1ELb1EN4cute5tupleIJNS5_1CILi128EEENS7_ILi48EEENS7_ILi256EEEEEELi256ENS_10bfloat16_tEfNS_4arch4Sm80ELb0ELb1ELb1ELb0ELb1ELb0ELb1ELb1EEENS1_21CollectiveEpilogueFwdINS6_IJS8_SA_S9_EEENS6_IJNS7_ILi1EEESI_SI_EEESC_SE_Li256ELb0ELb1ELb1ELb0EEENS1_19SingleTileSchedulerILb0ELb1ELb1ELi128EEEEEEEEEvNT_6ParamsE,"",@"SHT_CUDA_INFO"
	.sectionflags	@""
	.align	4


	//----- nvinfo : EIATTR_CUDA_API_VERSION
	.align		4
        /*0000*/ 	.byte	0x04, 0x37
        /*0002*/ 	.short	(.L_156 - .L_155)
.L_155:
        /*0004*/ 	.word	0x00000082


	//----- nvinfo : EIATTR_KPARAM_INFO
	.align		4
.L_156:
        /*0008*/ 	.byte	0x04, 0x17
        /*000a*/ 	.short	(.L_158 - .L_157)
.L_157:
        /*000c*/ 	.word	0x00000000
        /*0010*/ 	.short	0x0000
        /*0012*/ 	.short	0x0000
        /*0014*/ 	.byte	0x00, 0xf0, 0x61, 0x10


	//----- nvinfo : EIATTR_SPARSE_MMA_MASK
	.align		4
.L_158:
        /*0018*/ 	.byte	0x03, 0x50
        /*001a*/ 	.short	0x0000


	//----- nvinfo : EIATTR_MAXREG_COUNT
	.align		4
        /*001c*/ 	.byte	0x03, 0x1b
        /*001e*/ 	.short	0x00ff


	//----- nvinfo : EIATTR_MERCURY_ISA_VERSION
	.align		4
        /*0020*/ 	.byte	0x03, 0x5f
        /*0022*/ 	.short	0x0101


	//----- nvinfo : EIATTR_EXIT_INSTR_OFFSETS
	.align		4
        /*0024*/ 	.byte	0x04, 0x1c
        /*0026*/ 	.short	(.L_160 - .L_159)


	//   ....[0]....
.L_159:
        /*0028*/ 	.word	0x00000010


	//----- nvinfo : EIATTR_MAX_THREADS
	.align		4
.L_160:
        /*002c*/ 	.byte	0x04, 0x05
        /*002e*/ 	.short	(.L_162 - .L_161)
.L_161:
        /*0030*/ 	.word	0x00000100
        /*0034*/ 	.word	0x00000001
        /*0038*/ 	.word	0x00000001


	//----- nvinfo : EIATTR_CBANK_PARAM_SIZE
	.align		4
.L_162:
        /*003c*/ 	.byte	0x03, 0x19
        /*003e*/ 	.short	0x0418


	//----- nvinfo : EIATTR_PARAM_CBANK
	.align		4
        /*0040*/ 	.byte	0x04, 0x0a
        /*0042*/ 	.short	(.L_164 - .L_163)
	.align		4
.L_163:
        /*0044*/ 	.word	index@(.nv.constant0._ZN7cutlass13device_kernelIN5flash19enable_sm80_to_sm89INS1_16FlashAttnFwdSm80INS1_25CollectiveMainloopFwdSm80ILi8ELi1ELb1EN4cute5tupleIJNS5_1CILi128EEENS7_ILi48EEENS7_ILi256EEEEEELi256ENS_10bfloat16_tEfNS_4arch4Sm80ELb0ELb1ELb1ELb0ELb1ELb0ELb1ELb1EEENS1_21CollectiveEpilogueFwdINS6_IJS8_SA_S9_EEENS6_IJNS7_ILi1EEESI_SI_EEESC_SE_Li256ELb0ELb1ELb1ELb0EEENS1_19SingleTileSchedulerILb0ELb1ELb1ELi128EEEEEEEEEvNT_6ParamsE)
        /*0048*/ 	.short	0x0210
        /*004a*/ 	.short	0x0418


	//----- nvinfo : EIATTR_SW_WAR
	.align		4
.L_164:
        /*004c*/ 	.byte	0x04, 0x36
        /*004e*/ 	.short	(.L_166 - .L_165)
.L_165:
        /*0050*/ 	.word	0x00000008
.L_166:


//--------------------- .nv.info._ZN7cutlass13device_kernelIN5flash19enable_sm80_to_sm89INS1_16FlashAttnFwdSm80INS1_25CollectiveMainloopFwdSm80ILi8ELi1ELb1EN4cute5tupleIJNS5_1CILi128EEENS7_ILi48EEENS7_ILi256EEEEEELi256ENS_10bfloat16_tEfNS_4arch4Sm80ELb0ELb1ELb1ELb1ELb1ELb0ELb1ELb1EEENS1_21CollectiveEpilogueFwdINS6_IJS8_SA_S9_EEENS6_IJNS7_ILi1EEESI_SI_EEESC_SE_Li256ELb1ELb1ELb1ELb0EEENS1_36VarlenDynamicPersistentTileSchedulerILi128ELi48ELi256ELi256ELb1ELb1ELb0ELb1ELb0ELb1EEEEEEEEEvNT_6ParamsE --------------------------
	.section	.nv.info._ZN7cutlass13device_kernelIN5flash19enable_sm80_to_sm89INS1_16FlashAttnFwdSm80INS1_25CollectiveMainloopFwdSm80ILi8ELi1ELb1EN4cute5tupleIJNS5_1CILi128EEENS7_ILi48EEENS7_ILi256EEEEEELi256ENS_10bfloat16_tEfNS_4arch4Sm80ELb0ELb1ELb1ELb1ELb1ELb0ELb1ELb1EEENS1_21CollectiveEpilogueFwdINS6_IJS8_SA_S9_EEENS6_IJNS7_ILi1EEESI_SI_EEESC_SE_Li256ELb1ELb1ELb1ELb0EEENS1_36VarlenDynamicPersistentTileSchedulerILi128ELi48ELi256ELi256ELb1ELb1ELb0ELb1ELb0ELb1EEEEEEEEEvNT_6ParamsE,"",@"SHT_CUDA_INFO"
	.sectionflags	@""
	.align	4


	//----- nvinfo : EIATTR_CUDA_API_VERSION
	.align		4
        /*0000*/ 	.byte	0x04, 0x37
        /*0002*/ 	.short	(.L_168 - .L_167)
.L_167:
        /*0004*/ 	.word	0x00000082


	//----- nvinfo : EIATTR_KPARAM_INFO
	.align		4
.L_168:
        /*0008*/ 	.byte	0x04, 0x17
        /*000a*/ 	.short	(.L_170 - .L_169)
.L_169:
        /*000c*/ 	.word	0x00000000
        /*0010*/ 	.short	0x0000
        /*0012*/ 	.short	0x0000
        /*0014*/ 	.byte	0x00, 0xf0, 0xe1, 0x10


	//----- nvinfo : EIATTR_SPARSE_MMA_MASK
	.align		4
.L_170:
        /*0018*/ 	.byte	0x03, 0x50
        /*001a*/ 	.short	0x0000


	//----- nvinfo : EIATTR_MAXREG_COUNT
	.align		4
        /*001c*/ 	.byte	0x03, 0x1b
        /*001e*/ 	.short	0x00ff


	//----- nvinfo : EIATTR_MERCURY_ISA_VERSION
	.align		4
        /*0020*/ 	.byte	0x03, 0x5f
        /*0022*/ 	.short	0x0101


	//----- nvinfo : EIATTR_EXIT_INSTR_OFFSETS
	.align		4
        /*0024*/ 	.byte	0x04, 0x1c
        /*0026*/ 	.short	(.L_172 - .L_171)


	//   ....[0]....
.L_171:
        /*0028*/ 	.word	0x00000010


	//----- nvinfo : EIATTR_MAX_THREADS
	.align		4
.L_172:
        /*002c*/ 	.byte	0x04, 0x05
        /*002e*/ 	.short	(.L_174 - .L_173)
.L_173:
        /*0030*/ 	.word	0x00000100
        /*0034*/ 	.word	0x00000001
        /*0038*/ 	.word	0x00000001


	//----- nvinfo : EIATTR_CBANK_PARAM_SIZE
	.align		4
.L_174:
        /*003c*/ 	.byte	0x03, 0x19
        /*003e*/ 	.short	0x0438


	//----- nvinfo : EIATTR_PARAM_CBANK
	.align		4
        /*0040*/ 	.byte	0x04, 0x0a
        /*0042*/ 	.short	(.L_176 - .L_175)
	.align		4
.L_175:
        /*0044*/ 	.word	index@(.nv.constant0._ZN7cutlass13device_kernelIN5flash19enable_sm80_to_sm89INS1_16FlashAttnFwdSm80INS1_25CollectiveMainloopFwdSm80ILi8ELi1ELb1EN4cute5tupleIJNS5_1CILi128EEENS7_ILi48EEENS7_ILi256EEEEEELi256ENS_10bfloat16_tEfNS_4arch4Sm80ELb0ELb1ELb1ELb1ELb1ELb0ELb1ELb1EEENS1_21CollectiveEpilogueFwdINS6_IJS8_SA_S9_EEENS6_IJNS7_ILi1EEESI_SI_EEESC_SE_Li256ELb1ELb1ELb1ELb0EEENS1_36VarlenDynamicPersistentTileSchedulerILi128ELi48ELi256ELi256ELb1ELb1ELb0ELb1ELb0ELb1EEEEEEEEEvNT_6ParamsE)
        /*0048*/ 	.short	0x0210
        /*004a*/ 	.short	0x0438


	//----- nvinfo : EIATTR_SW_WAR
	.align		4
.L_176:
        /*004c*/ 	.byte	0x04, 0x36
        /*004e*/ 	.short	(.L_178 - .L_177)
.L_177:
        /*0050*/ 	.word	0x00000008
.L_178:


//--------------------- .nv.info._ZN7cutlass13device_kernelIN5flash19enable_sm80_to_sm89INS1_16FlashAttnFwdSm80INS1_25CollectiveMainloopFwdSm80ILi8ELi1ELb0EN4cute5tupleIJNS5_1CILi128EEENS7_ILi32EEENS7_ILi256EEEEEELi256ENS_10bfloat16_tEfNS_4arch4Sm80ELb0ELb1ELb1ELb1ELb1ELb1ELb1ELb1EEENS1_21CollectiveEpilogueFwdINS6_IJS8_SA_S9_EEENS6_IJNS7_ILi1EEESI_SI_EEESC_SE_Li256ELb1ELb1ELb1ELb0EEENS1_36VarlenDynamicPersistentTileSchedulerILi128ELi32ELi256ELi256ELb1ELb1ELb0ELb1ELb0ELb1EEEEEEEEEvNT_6ParamsE --------------------------
	.section	.nv.info._ZN7cutlass13device_kernelIN5flash19enable_sm80_to_sm89INS1_16FlashAttnFwdSm80INS1_25CollectiveMainloopFwdSm80ILi8ELi1ELb0EN4cute5tupleIJNS5_1CILi128EEENS7_ILi32EEENS7_ILi256EEEEEELi256ENS_10bfloat16_tEfNS_4arch4Sm80ELb0ELb1ELb1ELb1ELb1ELb1ELb1ELb1EEENS1_21CollectiveEpilogueFwdINS6_IJS8_SA_S9_EEENS6_IJNS7_ILi1EEESI_SI_EEESC_SE_Li256ELb1ELb1ELb1ELb0EEENS1_36VarlenDynamicPersistentTileSchedulerILi128ELi32ELi256ELi256ELb1ELb1ELb0ELb1ELb0ELb1EEEEEEEEEvNT_6ParamsE,"",@"SHT_CUDA_INFO"
	.sectionflags	@""
	.align	4


	//----- nvinfo : EIATTR_CUDA_API_VERSION
	.align		4
        /*0000*/ 	.byte	0x04, 0x37
        /*0002*/ 	.short	(.L_180 - .L_179)
.L_179:
        /*0004*/ 	.word	0x00000082


	//----- nvinfo : EIATTR_KPARAM_INFO
	.align		4
.L_180:
        /*0008*/ 	.byte	0x04, 0x17
        /*000a*/ 	.short	(.L_182 - .L_181)
.L_181:
        /*000c*/ 	.word	0x00000000
        /*0010*/ 	.short	0x0000
        /*0012*/ 	.short	0x0000
        /*0014*/ 	.byte	0x00, 0xf0, 0xe1, 0x10


	//----- nvinfo : EIATTR_SPARSE_MMA_MASK
	.align		4
.L_182:
        /*0018*/ 	.byte	0x03, 0x50
        /*001a*/ 	.short	0x0000


	//----- nvinfo : EIATTR_MAXREG_COUNT
	.align		4
        /*001c*/ 	.byte	0x03, 0x1b
        /*001e*/ 	.short	0x00ff


	//----- nvinfo : EIATTR_MERCURY_ISA_VERSION
	.align		4
        /*0020*/ 	.byte	0x03, 0x5f
        /*0022*/ 	.short	0x0101


	//----- nvinfo : EIATTR_EXIT_INSTR_OFFSETS
	.align		4
        /*0024*/ 	.byte	0x04, 0x1c
        /*0026*/ 	.short	(.L_184 - .L_183)


	//   ....[0]....
.L_183:
        /*0028*/ 	.word	0x00000010


	//----- nvinfo : EIATTR_MAX_THREADS
	.align		4
.L_184:
        /*002c*/ 	.byte	0x04, 0x05
        /*002e*/ 	.short	(.L_186 - .L_185)
.L_185:
        /*0030*/ 	.word	0x00000100
        /*0034*/ 	.word	0x00000001
        /*0038*/ 	.word	0x00000001


	//----- nvinfo : EIATTR_CBANK_PARAM_SIZE
	.align		4
.L_186:
        /*003c*/ 	.byte	0x03, 0x19
        /*003e*/ 	.short	0x0438


	//----- nvinfo : EIATTR_PARAM_CBANK
	.align		4
        /*0040*/ 	.byte	0x04, 0x0a
        /*0042*/ 	.short	(.L_188 - .L_187)
	.align		4
.L_187:
        /*0044*/ 	.word	index@(.nv.constant0._ZN7cutlass13device_kernelIN5flash19enable_sm80_to_sm89INS1_16FlashAttnFwdSm80INS1_25CollectiveMainloopFwdSm80ILi8ELi1ELb0EN4cute5tupleIJNS5_1CILi128EEENS7_ILi32EEENS7_ILi256EEEEEELi256ENS_10bfloat16_tEfNS_4arch4Sm80ELb0ELb1ELb1ELb1ELb1ELb1ELb1ELb1EEENS1_21CollectiveEpilogueFwdINS6_IJS8_SA_S9_EEENS6_IJNS7_ILi1EEESI_SI_EEESC_SE_Li256ELb1ELb1ELb1ELb0EEENS1_36VarlenDynamicPersistentTileSchedulerILi128ELi32ELi256ELi256ELb1ELb1ELb0ELb1ELb0ELb1EEEEEEEEEvNT_6ParamsE)
        /*0048*/ 	.short	0x0210
        /*004a*/ 	.short	0x0438


	//----- nvinfo : EIATTR_SW_WAR
	.align		4
.L_188:
        /*004c*/ 	.byte	0x04, 0x36
        /*004e*/ 	.short	(.L_190 - .L_189)
.L_189:
        /*0050*/ 	.word	0x00000008
.L_190:


//--------------------- .nv.info._ZN7cutlass13device_kernelIN5flash19enable_sm80_to_sm89INS1_16FlashAttnFwdSm80INS1_25CollectiveMainloopFwdSm80ILi8ELi1ELb1EN4cute5tupleIJNS5_1CILi128EEENS7_ILi64EEENS7_ILi256EEEEEELi256ENS_10bfloat16_tEfNS_4arch4Sm80ELb1ELb0ELb1ELb0ELb1ELb0ELb1ELb1EEENS1_21CollectiveEpilogueFwdINS6_IJS8_SA_S9_EEENS6_IJNS7_ILi1EEESI_SI_EEESC_SE_Li256ELb0ELb1ELb1ELb0EEENS1_30DynamicPersistentTileSchedulerILi256ELi256ELb1ELb1ELb0EEEEEEEEEvNT_6ParamsE --------------------------
	.section	.nv.info._ZN7cutlass13device_kernelIN5flash19enable_sm80_to_sm89INS1_16FlashAttnFwdSm80INS1_25CollectiveMainloopFwdSm80ILi8ELi1ELb1EN4cute5tupleIJNS5_1CILi128EEENS7_ILi64EEENS7_ILi256EEEEEELi256ENS_10bfloat16_tEfNS_4arch4Sm80ELb1ELb0ELb1ELb0ELb1ELb0ELb1ELb1EEENS1_21CollectiveEpilogueFwdINS6_IJS8_SA_S9_EEENS6_IJNS7_ILi1EEESI_SI_EEESC_SE_Li256ELb0ELb1ELb1ELb0EEENS1_30DynamicPersistentTileSchedulerILi256ELi256ELb1ELb1ELb0EEEEEEEEEvNT_6ParamsE,"",@"SHT_CUDA_INFO"
	.sectionflags	@""
	.align	4


	//----- nvinfo : EIATTR_CUDA_API_VERSION
	.align		4
        /*0000*/ 	.byte	0x04, 0x37
        /*0002*/ 	.short	(.L_192 - .L_191)
.L_191:
        /*0004*/ 	.word	0x00000082


	//----- nvinfo : EIATTR_KPARAM_INFO
	.align		4
.L_192:
        /*0008*/ 	.byte	0x04, 0x17
        /*000a*/ 	.short	(.L_194 - .L_193)
.L_193:
        /*000c*/ 	.word	0x00000000
        /*0010*/ 	.short	0x0000
        /*0012*/ 	.short	0x0000
        /*0014*/ 	.byte	0x00, 0xf0, 0xa1, 0x10


	//----- nvinfo : EIATTR_SPARSE_MMA_MASK
	.align		4
.L_194:
        /*0018*/ 	.byte	0x03, 0x50
        /*001a*/ 	.short	0x0000


	//----- nvinfo : EIATTR_MAXREG_COUNT
	.align		4
        /*001c*/ 	.byte	0x03, 0x1b
        /*001e*/ 	.short	0x00ff


	//----- nvinfo : EIATTR_MERCURY_ISA_VERSION
	.align		4
        /*0020*/ 	.byte	0x03, 0x5f
        /*0022*/ 	.short	0x0101


	//----- nvinfo : EIATTR_EXIT_INSTR_OFFSETS
	.align		4
        /*0024*/ 	.byte	0x04, 0x1c
        /*0026*/ 	.short	(.L_196 - .L_195)


	//   ....[0]....
.L_195:
        /*0028*/ 	.word	0x00000010


	//----- nvinfo : EIATTR_MAX_THREADS
	.align		4
.L_196:
        /*002c*/ 	.byte	0x04, 0x05
        /*002e*/ 	.short	(.L_198 - .L_197)
.L_197:
        /*0030*/ 	.word	0x00000100
        /*0034*/ 	.word	0x00000001
        /*0038*/ 	.word	0x00000001


	//----- nvinfo : EIATTR_CBANK_PARAM_SIZE
	.align		4
.L_198:
        /*003c*/ 	.byte	0x03, 0x19
        /*003e*/ 	.short	0x0428


	//----- nvinfo : EIATTR_PARAM_CBANK
	.align		4
        /*0040*/ 	.byte	0x04, 0x0a
        /*0042*/ 	.short	(.L_200 - .L_199)
	.align		4
.L_199:
        /*0044*/ 	.word	index@(.nv.constant0._ZN7cutlass13device_kernelIN5flash19enable_sm80_to_sm89INS1_16FlashAttnFwdSm80INS1_25CollectiveMainloopFwdSm80ILi8ELi1ELb1EN4cute5tupleIJNS5_1CILi128EEENS7_ILi64EEENS7_ILi256EEEEEELi256ENS_10bfloat16_tEfNS_4arch4Sm80ELb1ELb0ELb1ELb0ELb1ELb0ELb1ELb1EEENS1_21CollectiveEpilogueFwdINS6_IJS8_SA_S9_EEENS6_IJNS7_ILi1EEESI_SI_EEESC_SE_Li256ELb0ELb1ELb1ELb0EEENS1_30DynamicPersistentTileSchedulerILi256ELi256ELb1ELb1ELb0EEEEEEEEEvNT_6ParamsE)
        /*0048*/ 	.short	0x0210
        /*004a*/ 	.short	0x0428


	//----- nvinfo : EIATTR_SW_WAR
	.align		4
.L_200:
        /*004c*/ 	.byte	0x04, 0x36
        /*004e*/ 	.short	(.L_202 - .L_201)
.L_201:
        /*0050*/ 	.word	0x00000008
.L_202:


//--------------------- .nv.info._ZN7cutlass13device_kernelIN5flash19enable_sm80_to_sm89INS1_16FlashAttnFwdSm80INS1_25CollectiveMainloopFwdSm80ILi8ELi1ELb1EN4cute5tupleIJNS5_1CILi128EEENS7_ILi48EEENS7_ILi256EEEEEELi256ENS_10bfloat16_tEfNS_4arch4Sm80ELb1ELb0ELb1ELb1ELb1ELb0ELb1ELb1EEENS1_21CollectiveEpilogueFwdINS6_IJS8_SA_S9_EEENS6_IJNS7_ILi1EEESI_SI_EEESC_SE_Li256ELb1ELb1ELb1ELb0EEENS1_36VarlenDynamicPersistentTileSchedulerILi128ELi48ELi256ELi256ELb1ELb1ELb0ELb1ELb1ELb1EEEEEEEEEvNT_6ParamsE --------------------------
	.section	.nv.info._ZN7cutlass13device_kernelIN5flash19enable_sm80_to_sm89INS1_16FlashAttnFwdSm80INS1_25CollectiveMainloopFwdSm80ILi8ELi1ELb1EN4cute5tupleIJNS5_1CILi128EEENS7_ILi48EEENS7_ILi256EEEEEELi256ENS_10bfloat16_tEfNS_4arch4Sm80ELb1ELb0ELb1ELb1ELb1ELb0ELb1ELb1EEENS1_21CollectiveEpilogueFwdINS6_IJS8_SA_S9_EEENS6_IJNS7_ILi1EEESI_SI_EEESC_SE_Li256ELb1ELb1ELb1ELb0EEENS1_36VarlenDynamicPersistentTileSchedulerILi128ELi48ELi256ELi256ELb1ELb1ELb0ELb1ELb1ELb1EEEEEEEEEvNT_6ParamsE,"",@"SHT_CUDA_INFO"
	.sectionflags	@""
	.align	4


	//----- nvinfo : EIATTR_CUDA_API_VERSION
	.align		4
        /*0000*/ 	.byte	0x04, 0x37
        /*0002*/ 	.short	(.L_204 - .L_203)
.L_203:
        /*0004*/ 	.word	0x00000082


	//----- nvinfo : EIATTR_KPARAM_INFO
	.align		4
.L_204:
        /*0008*/ 	.byte	0x04, 0x17
        /*000a*/ 	.short	(.L_206 - .L_205)
.L_205:
        /*000c*/ 	.word	0x00000000
        /*0010*/ 	.short	0x0000
        /*0012*/ 	.short	0x0000
        /*0014*/ 	.byte	0x00, 0xf0, 0xe1, 0x10


	//----- nvinfo : EIATTR_SPARSE_MMA_MASK
	.align		4
.L_206:
        /*0018*/ 	.byte	0x03, 0x50
        /*001a*/ 	.short	0x0000


	//----- nvinfo : EIATTR_MAXREG_COUNT
	.align		4
        /*001c*/ 	.byte	0x03, 0x1b
        /*001e*/ 	.short	0x00ff


	//----- nvinfo : EIATTR_MERCURY_ISA_VERSION
	.align		4
        /*0020*/ 	.byte	0x03, 0x5f
        /*0022*/ 	.short	0x0101


	//----- nvinfo : EIATTR_EXIT_INSTR_OFFSETS
	.align		4
        /*0024*/ 	.byte	0x04, 0x1c
        /*0026*/ 	.short	(.L_208 - .L_207)


	//   ....[0]....
.L_207:
        /*0028*/ 	.word	0x00000010


	//----- nvinfo : EIATTR_MAX_THREADS
	.align		4
.L_208:
        /*002c*/ 	.byte	0x04, 0x05
        /*002e*/ 	.short	(.L_210 - .L_209)
.L_209:
        /*0030*/ 	.word	0x00000100
        /*0034*/ 	.word	0x00000001
        /*0038*/ 	.word	0x00000001


	//----- nvinfo : EIATTR_CBANK_PARAM_SIZE
	.align		4
.L_210:
        /*003c*/ 	.byte	0x03, 0x19
        /*003e*/ 	.short	0x0438


	//----- nvinfo : EIATTR_PARAM_CBANK
	.align		4
        /*0040*/ 	.byte	0x04, 0x0a
        /*0042*/ 	.short	(.L_212 - .L_211)
	.align		4
.L_211:
        /*0044*/ 	.word	index@(.nv.constant0._ZN7cutlass13device_kernelIN5flash19enable_sm80_to_sm89INS1_16FlashAttnFwdSm80INS1_25CollectiveMainloopFwdSm80ILi8ELi1ELb1EN4cute5tupleIJNS5_1CILi128EEENS7_ILi48EEENS7_ILi256EEEEEELi256ENS_10bfloat16_tEfNS_4arch4Sm80ELb1ELb0ELb1ELb1ELb1ELb0ELb1ELb1EEENS1_21CollectiveEpilogueFwdINS6_IJS8_SA_S9_EEENS6_IJNS7_ILi1EEESI_SI_EEESC_SE_Li256ELb1ELb1ELb1ELb0EEENS1_36VarlenDynamicPersistentTileSchedulerILi128ELi48ELi256ELi256ELb1ELb1ELb0ELb1ELb1ELb1EEEEEEEEEvNT_6ParamsE)
        /*0048*/ 	.short	0x0210
        /*004a*/ 	.short	0x0438


	//----- nvinfo : EIATTR_SW_WAR
	.align		4
.L_212:
        /*004c*/ 	.byte	0x04, 0x36
        /*004e*/ 	.short	(.L_214 - .L_213)
.L_213:
        /*0050*/ 	.word	0x00000008
.L_214:


//--------------------- .nv.info._ZN7cutlass13device_kernelIN5flash19enable_sm80_to_sm89INS1_16FlashAttnFwdSm80INS1_25CollectiveMainloopFwdSm80ILi8ELi1ELb0EN4cute5tupleIJNS5_1CILi128EEENS7_ILi32EEENS7_ILi256EEEEEELi256ENS_10bfloat16_tEfNS_4arch4Sm80ELb1ELb0ELb1ELb1ELb1ELb1ELb1ELb1EEENS1_21CollectiveEpilogueFwdINS6_IJS8_SA_S9_EEENS6_IJNS7_ILi1EEESI_SI_EEESC_SE_Li256ELb1ELb1ELb1ELb0EEENS1_36VarlenDynamicPersistentTileSchedulerILi128ELi32ELi256ELi256ELb1ELb1ELb0ELb1ELb1ELb1EEEEEEEEEvNT_6ParamsE --------------------------
	.section	.nv.info._ZN7cutlass13device_kernelIN5flash19enable_sm80_to_sm89INS1_16FlashAttnFwdSm80INS1_25CollectiveMainloopFwdSm80ILi8ELi1ELb0EN4cute5tupleIJNS5_1CILi128EEENS7_ILi32EEENS7_ILi256EEEEEELi256ENS_10bfloat16_tEfNS_4arch4Sm80ELb1ELb0ELb1ELb1ELb1ELb1ELb1ELb1EEENS1_21CollectiveEpilogueFwdINS6_IJS8_SA_S9_EEENS6_IJNS7_ILi1EEESI_SI_EEESC_SE_Li256ELb1ELb1ELb1ELb0EEENS1_36VarlenDynamicPersistentTileSchedulerILi128ELi32ELi256ELi256ELb1ELb1ELb0ELb1ELb1ELb1EEEEEEEEEvNT_6ParamsE,"",@"SHT_CUDA_INFO"
	.sectionflags	@""
	.align	4


	//----- nvinfo : EIATTR_CUDA_API_VERSION
	.align		4
        /*0000*/ 	.byte	0x04, 0x37
        /*0002*/ 	.short	(.L_216 - .L_215)
.L_215:
        /*0004*/ 	.word	0x00000082


	//----- nvinfo : EIATTR_KPARAM_INFO
	.align		4
.L_216:
        /*0008*/ 	.byte	0x04, 0x17
        /*000a*/ 	.short	(.L_218 - .L_217)
.L_217:
        /*000c*/ 	.word	0x00000000
        /*0010*/ 	.short	0x0000
        /*0012*/ 	.short	0x0000
        /*0014*/ 	.byte	0x00, 0xf0, 0xe1, 0x10


	//----- nvinfo : EIATTR_SPARSE_MMA_MASK
	.align		4
.L_218:
        /*0018*/ 	.byte	0x03, 0x50
        /*001a*/ 	.short	0x0000


	//----- nvinfo : EIATTR_MAXREG_COUNT
	.align		4
        /*001c*/ 	.byte	0x03, 0x1b
        /*001e*/ 	.short	0x00ff


	//----- nvinfo : EIATTR_MERCURY_ISA_VERSION
	.align		4
        /*0020*/ 	.byte	0x03, 0x5f
        /*0022*/ 	.short	0x0101


	//----- nvinfo : EIATTR_EXIT_INSTR_OFFSETS
	.align		4
        /*0024*/ 	.byte	0x04, 0x1c
        /*0026*/ 	.short	(.L_220 - .L_219)


	//   ....[0]....
.L_219:
        /*0028*/ 	.word	0x00000010


	//----- nvinfo : EIATTR_MAX_THREADS
	.align		4
.L_220:
        /*002c*/ 	.byte	0x04, 0x05
        /*002e*/ 	.short	(.L_222 - .L_221)
.L_221:
        /*0030*/ 	.word	0x00000100
        /*0034*/ 	.word	0x00000001
        /*0038*/ 	.word	0x00000001


	//----- nvinfo : EIATTR_CBANK_PARAM_SIZE
	.align		4
.L_222:
        /*003c*/ 	.byte	0x03, 0x19
        /*003e*/ 	.short	0x0438


	//----- nvinfo : EIATTR_PARAM_CBANK
	.align		4
        /*0040*/ 	.byte	0x04, 0x0a
        /*0042*/ 	.short	(.L_224 - .L_223)
	.align		4
.L_223:
        /*0044*/ 	.word	index@(.nv.constant0._ZN7cutlass13device_kernelIN5flash19enable_sm80_to_sm89INS1_16FlashAttnFwdSm80INS1_25CollectiveMainloopFwdSm80ILi8ELi1ELb0EN4cute5tupleIJNS5_1CILi128EEENS7_ILi32EEENS7_ILi256EEEEEELi256ENS_10bfloat16_tEfNS_4arch4Sm80ELb1ELb0ELb1ELb1ELb1ELb1ELb1ELb1EEENS1_21CollectiveEpilogueFwdINS6_IJS8_SA_S9_EEENS6_IJNS7_ILi1EEESI_SI_EEESC_SE_Li256ELb1ELb1ELb1ELb0EEENS1_36VarlenDynamicPersistentTileSchedulerILi128ELi32ELi256ELi256ELb1ELb1ELb0ELb1ELb1ELb1EEEEEEEEEvNT_6ParamsE)
        /*0048*/ 	.short	0x0210
        /*004a*/ 	.short	0x0438


	//----- nvinfo : EIATTR_SW_WAR
	.align		4
.L_224:
        /*004c*/ 	.byte	0x04, 0x36
        /*004e*/ 	.short	(.L_226 - .L_225)
.L_225:
        /*0050*/ 	.word	0x00000008
.L_226:


//--------------------- .nv.info._ZN7cutlass13device_kernelIN5flash19enable_sm80_to_sm89INS1_16FlashAttnFwdSm80INS1_25CollectiveMainloopFwdSm80ILi8ELi1ELb0EN4cute5tupleIJNS5_1CILi128EEENS7_ILi96EEENS7_ILi256EEEEEELi256ENS_10bfloat16_tEfNS_4arch4Sm80ELb0ELb0ELb1ELb0ELb1ELb0ELb1ELb1EEENS1_21CollectiveEpilogueFwdINS6_IJS8_SA_S9_EEENS6_IJNS7_ILi1EEESI_SI_EEESC_SE_Li256ELb0ELb1ELb1ELb0EEENS1_19SingleTileSchedulerILb0ELb1ELb1ELi128EEEEEEEEEvNT_6ParamsE --------------------------
	.section	.nv.info._ZN7cutlass13device_kernelIN5flash19enable_sm80_to_sm89INS1_16FlashAttnFwdSm80INS1_25CollectiveMainloopFwdSm80ILi8ELi1ELb0EN4cute5tupleIJNS5_1CILi128EEENS7_ILi96EEENS7_ILi256EEEEEELi256ENS_10bfloat16_tEfNS_4arch4Sm80ELb0ELb0ELb1ELb0ELb1ELb0ELb1ELb1EEENS1_21CollectiveEpilogueFwdINS6_IJS8_SA_S9_EEENS6_IJNS7_ILi1EEESI_SI_EEESC_SE_Li256ELb0ELb1ELb1ELb0EEENS1_19SingleTileSchedulerILb0ELb1ELb1ELi128EEEEEEEEEvNT_6ParamsE,"",@"SHT_CUDA_INFO"
	.sectionflags	@""
	.align	4


	//----- nvinfo : EIATTR_CUDA_API_VERSION
	.align		4
        /*0000*/ 	.byte	0x04, 0x37
        /*0002*/ 	.short	(.L_228 - .L_227)
.L_227:
        /*0004*/ 	.word	0x00000082


	//----- nvinfo : EIATTR_KPARAM_INFO
	.align		4
.L_228:
        /*0008*/ 	.byte	0x04, 0x17
        /*000a*/ 	.short	(.L_230 - .L_229)
.L_229:
        /*000c*/ 	.word	0x00000000
        /*0010*/ 	.short	0x0000
        /*0012*/ 	.short	0x0000
        /*0014*/ 	.byte	0x00, 0xf0, 0x61, 0x10


	//----- nvinfo : EIATTR_SPARSE_MMA_MASK
	.align		4
.L_230:
        /*0018*/ 	.byte	0x03, 0x50
        /*001a*/ 	.short	0x0000


	//----- nvinfo : EIATTR_MAXREG_COUNT
	.align		4
        /*001c*/ 	.byte	0x03, 0x1b
        /*001e*/ 	.short	0x00ff


	//----- nvinfo : EIATTR_MERCURY_ISA_VERSION
	.align		4
        /*0020*/ 	.byte	0x03, 0x5f
        /*0022*/ 	.short	0x0101


	//----- nvinfo : EIATTR_EXIT_INSTR_OFFSETS
	.align		4
        /*0024*/ 	.byte	0x04, 0x1c
        /*0026*/ 	.short	(.L_232 - .L_231)


	//   ....[0]....
.L_231:
        /*0028*/ 	.word	0x00000010


	//----- nvinfo : EIATTR_MAX_THREADS
	.align		4
.L_232:
        /*002c*/ 	.byte	0x04, 0x05
        /*002e*/ 	.short	(.L_234 - .L_233)
.L_233:
        /*0030*/ 	.word	0x00000100
        /*0034*/ 	.word	0x00000001
        /*0038*/ 	.word	0x00000001


	//----- nvinfo : EIATTR_CBANK_PARAM_SIZE
	.align		4
.L_234:
        /*003c*/ 	.byte	0x03, 0x19
        /*003e*/ 	.short	0x0418


	//----- nvinfo : EIATTR_PARAM_CBANK
	.align		4
        /*0040*/ 	.byte	0x04, 0x0a
        /*0042*/ 	.short	(.L_236 - .L_235)
	.align		4
.L_235:
        /*0044*/ 	.word	index@(.nv.constant0._ZN7cutlass13device_kernelIN5flash19enable_sm80_to_sm89INS1_16FlashAttnFwdSm80INS1_25CollectiveMainloopFwdSm80ILi8ELi1ELb0EN4cute5tupleIJNS5_1CILi128EEENS7_ILi96EEENS7_ILi256EEEEEELi256ENS_10bfloat16_tEfNS_4arch4Sm80ELb0ELb0ELb1ELb0ELb1ELb0ELb1ELb1EEENS1_21CollectiveEpilogueFwdINS6_IJS8_SA_S9_EEENS6_IJNS7_ILi1EEESI_SI_EEESC_SE_Li256ELb0ELb1ELb1ELb0EEENS1_19SingleTileSchedulerILb0ELb1ELb1ELi128EEEEEEEEEvNT_6ParamsE)
        /*0048*/ 	.short	0x0210
        /*004a*/ 	.short	0x0418


	//----- nvinfo : EIATTR_SW_WAR
	.align		4
.L_236:
        /*004c*/ 	.byte	0x04, 0x36
        /*004e*/ 	.short	(.L_238 - .L_237)
.L_237:
        /*0050*/ 	.word	0x00000008
.L_238:


//--------------------- .nv.info._ZN7cutlass13device_kernelIN5flash19enable_sm80_to_sm89INS1_16FlashAttnFwdSm80INS1_25CollectiveMainloopFwdSm80ILi8ELi1ELb0EN4cute5tupleIJNS5_1CILi128EEENS7_ILi64EEENS7_ILi256EEEEEELi256ENS_10bfloat16_tEfNS_4arch4Sm80ELb0ELb0ELb1ELb1ELb1ELb0ELb1ELb1EEENS1_21CollectiveEpilogueFwdINS6_IJS8_SA_S9_EEENS6_IJNS7_ILi1EEESI_SI_EEESC_SE_Li256ELb1ELb1ELb1ELb0EEENS1_36VarlenDynamicPersistentTileSchedulerILi128ELi64ELi256ELi256ELb1ELb1ELb0ELb0ELb1ELb1EEEEEEEEEvNT_6ParamsE --------------------------
	.section	.nv.info._ZN7cutlass13device_kernelIN5flash19enable_sm80_to_sm89INS1_16FlashAttnFwdSm80INS1_25CollectiveMainloopFwdSm80ILi8ELi1ELb0EN4cute5tupleIJNS5_1CILi128EEENS7_ILi64EEENS7_ILi256EEEEEELi256ENS_10bfloat16_tEfNS_4arch4Sm80ELb0ELb0ELb1ELb1ELb1ELb0ELb1ELb1EEENS1_21CollectiveEpilogueFwdINS6_IJS8_SA_S9_EEENS6_IJNS7_ILi1EEESI_SI_EEESC_SE_Li256ELb1ELb1ELb1ELb0EEENS1_36VarlenDynamicPersistentTileSchedulerILi128ELi64ELi256ELi256ELb1ELb1ELb0ELb0ELb1ELb1EEEEEEEEEvNT_6ParamsE,"",@"SHT_CUDA_INFO"
	.sectionflags	@""
	.align	4


	//----- nvinfo : EIATTR_CUDA_API_VERSION
	.align		4
        /*0000*/ 	.byte	0x04, 0x37
        /*0002*/ 	.short	(.L_240 - .L_239)
.L_239:
        /*0004*/ 	.word	0x00000082


	//----- nvinfo : EIATTR_KPARAM_INFO
	.align		4
.L_240:
        /*0008*/ 	.byte	0x04, 0x17
        /*000a*/ 	.short	(.L_242 - .L_241)
.L_241:
        /*000c*/ 	.word	0x00000000
        /*0010*/ 	.short	0x0000
        /*0012*/ 	.short	0x0000
        /*0014*/ 	.byte	0x00, 0xf0, 0xe1, 0x10


	//----- nvinfo : EIATTR_SPARSE_MMA_MASK
	.align		4
.L_242:
        /*0018*/ 	.byte	0x03, 0x50
        /*001a*/ 	.short	0x0000


	//----- nvinfo : EIATTR_MAXREG_COUNT
	.align		4
        /*001c*/ 	.byte	0x03, 0x1b
        /*001e*/ 	.short	0x00ff


	//----- nvinfo : EIATTR_MERCURY_ISA_VERSION
	.align		4
        /*0020*/ 	.byte	0x03, 0x5f
        /*0022*/ 	.short	0x0101


	//----- nvinfo : EIATTR_EXIT_INSTR_OFFSETS
	.align		4
        /*0024*/ 	.byte	0x04, 0x1c
        /*0026*/ 	.short	(.L_244 - .L_243)


	//   ....[0]....
.L_243:
        /*0028*/ 	.word	0x00000010


	//----- nvinfo : EIATTR_MAX_THREADS
	.align		4
.L_244:
        /*002c*/ 	.byte	0x04, 0x05
        /*002e*/ 	.short	(.L_246 - .L_245)
.L_245:
        /*0030*/ 	.word	0x00000100
        /*0034*/ 	.word	0x00000001
        /*0038*/ 	.word	0x00000001


	//----- nvinfo : EIATTR_CBANK_PARAM_SIZE
	.align		4
.L_246:
        /*003c*/ 	.byte	0x03, 0x19
        /*003e*/ 	.short	0x0438


	//----- nvinfo : EIATTR_PARAM_CBANK
	.align		4
        /*0040*/ 	.byte	0x04, 0x0a
        /*0042*/ 	.short	(.L_248 - .L_247)
	.align		4
.L_247:
        /*0044*/ 	.word	index@(.nv.constant0._ZN7cutlass13device_kernelIN5flash19enable_sm80_to_sm89INS1_16FlashAttnFwdSm80INS1_25CollectiveMainloopFwdSm80ILi8ELi1ELb0EN4cute5tupleIJNS5_1CILi128EEENS7_ILi64EEENS7_ILi256EEEEEELi256ENS_10bfloat16_tEfNS_4arch4Sm80ELb0ELb0ELb1ELb1ELb1ELb0ELb1ELb1EEENS1_21CollectiveEpilogueFwdINS6_IJS8_SA_S9_EEENS6_IJNS7_ILi1EEESI_SI_EEESC_SE_Li256ELb1ELb1ELb1ELb0EEENS1_36VarlenDynamicPersistentTileSchedulerILi128ELi64ELi256ELi256ELb1ELb1ELb0ELb0ELb1ELb1EEEEEEEEEvNT_6ParamsE)
        /*0048*/ 	.short	0x0210
        /*004a*/ 	.short	0x0438


	//----- nvinfo : EIATTR_SW_WAR
	.align		4
.L_248:
        /*004c*/ 	.byte	0x04, 0x36
        /*004e*/ 	.short	(.L_250 - .L_249)
.L_249:
        /*0050*/ 	.word	0x00000008
.L_250:


//--------------------- .nv.info._ZN7cutlass13device_kernelIN5flash19enable_sm80_to_sm89INS1_16FlashAttnFwdSm80INS1_25CollectiveMainloopFwdSm80ILi8ELi1ELb0EN4cute5tupleIJNS5_1CILi128EEENS7_ILi48EEENS7_ILi256EEEEEELi256ENS_10bfloat16_tEfNS_4arch4Sm80ELb0ELb0ELb1ELb1ELb1ELb1ELb1ELb1EEENS1_21CollectiveEpilogueFwdINS6_IJS8_SA_S9_EEENS6_IJNS7_ILi1EEESI_SI_EEESC_SE_Li256ELb1ELb1ELb1ELb0EEENS1_36VarlenDynamicPersistentTileSchedulerILi128ELi48ELi256ELi256ELb1ELb1ELb0ELb0ELb1ELb1EEEEEEEEEvNT_6ParamsE --------------------------
	.section	.nv.info._ZN7cutlass13device_kernelIN5flash19enable_sm80_to_sm89INS1_16FlashAttnFwdSm80INS1_25CollectiveMainloopFwdSm80ILi8ELi1ELb0EN4cute5tupleIJNS5_1CILi128EEENS7_ILi48EEENS7_ILi256EEEEEELi256ENS_10bfloat16_tEfNS_4arch4Sm80ELb0ELb0ELb1ELb1ELb1ELb1ELb1ELb1EEENS1_21CollectiveEpilogueFwdINS6_IJS8_SA_S9_EEENS6_IJNS7_ILi1EEESI_SI_EEESC_SE_Li256ELb1ELb1ELb1ELb0EEENS1_36VarlenDynamicPersistentTileSchedulerILi128ELi48ELi256ELi256ELb1ELb1ELb0ELb0ELb1ELb1EEEEEEEEEvNT_6ParamsE,"",@"SHT_CUDA_INFO"
	.sectionflags	@""
	.align	4


	//----- nvinfo : EIATTR_CUDA_API_VERSION
	.align		4
        /*0000*/ 	.byte	0x04, 0x37
        /*0002*/ 	.short	(.L_252 - .L_251)
.L_251:
        /*0004*/ 	.word	0x00000082


	//----- nvinfo : EIATTR_KPARAM_INFO
	.align		4
.L_252:
        /*0008*/ 	.byte	0x04, 0x17
        /*000a*/ 	.short	(.L_254 - .L_253)
.L_253:
        /*000c*/ 	.word	0x00000000
        /*0010*/ 	.short	0x0000
        /*0012*/ 	.short	0x0000
        /*0014*/ 	.byte	0x00, 0xf0, 0xe1, 0x10


	//----- nvinfo : EIATTR_SPARSE_MMA_MASK
	.align		4
.L_254:
        /*0018*/ 	.byte	0x03, 0x50
        /*001a*/ 	.short	0x0000


	//----- nvinfo : EIATTR_MAXREG_COUNT
	.align		4
        /*001c*/ 	.byte	0x03, 0x1b
        /*001e*/ 	.short	0x00ff


	//----- nvinfo : EIATTR_MERCURY_ISA_VERSION
	.align		4
        /*0020*/ 	.byte	0x03, 0x5f
        /*0022*/ 	.short	0x0101


	//----- nvinfo : EIATTR_EXIT_INSTR_OFFSETS
	.align		4
        /*0024*/ 	.byte	0x04, 0x1c
        /*0026*/ 	.short	(.L_256 - .L_255)


	//   ....[0]....
.L_255:
        /*0028*/ 	.word	0x00000010


	//----- nvinfo : EIATTR_MAX_THREADS
	.align		4
.L_256:
        /*002c*/ 	.byte	0x04, 0x05
        /*002e*/ 	.short	(.L_258 - .L_257)
.L_257:
        /*0030*/ 	.word	0x00000100
        /*0034*/ 	.word	0x00000001
        /*0038*/ 	.word	0x00000001


	//----- nvinfo : EIATTR_CBANK_PARAM_SIZE
	.align		4
.L_258:
        /*003c*/ 	.byte	0x03, 0x19
        /*003e*/ 	.short	0x0438


	//----- nvinfo : EIATTR_PARAM_CBANK
	.align		4
        /*0040*/ 	.byte	0x04, 0x0a
        /*0042*/ 	.short	(.L_260 - .L_259)
	.align		4
.L_259:
        /*0044*/ 	.word	index@(.nv.constant0._ZN7cutlass13device_kernelIN5flash19enable_sm80_to_sm89INS1_16FlashAttnFwdSm80INS1_25CollectiveMainloopFwdSm80ILi8ELi1ELb0EN4cute5tupleIJNS5_1CILi128EEENS7_ILi48EEENS7_ILi256EEEEEELi256ENS_10bfloat16_tEfNS_4arch4Sm80ELb0ELb0ELb1ELb1ELb1ELb1ELb1ELb1EEENS1_21CollectiveEpilogueFwdINS6_IJS8_SA_S9_EEENS6_IJNS7_ILi1EEESI_SI_EEESC_SE_Li256ELb1ELb1ELb1ELb0EEENS1_36VarlenDynamicPersistentTileSchedulerILi128ELi48ELi256ELi256ELb1ELb1ELb0ELb0ELb1ELb1EEEEEEEEEvNT_6ParamsE)
        /*0048*/ 	.short	0x0210
        /*004a*/ 	.short	0x0438


	//----- nvinfo : EIATTR_SW_WAR
	.align		4
.L_260:
        /*004c*/ 	.byte	0x04, 0x36
        /*004e*/ 	.short	(.L_262 - .L_261)
.L_261:
        /*0050*/ 	.word	0x00000008
.L_262:


//--------------------- .nv.info._ZN7cutlass13device_kernelIN5flash19enable_sm80_to_sm89INS1_16FlashAttnFwdSm80INS1_25CollectiveMainloopFwdSm80ILi8ELi1ELb0EN4cute5tupleIJNS5_1CILi128EEENS7_ILi64EEENS7_ILi256EEEEEELi256ENS_10bfloat16_tEfNS_4arch4Sm80ELb0ELb1ELb1ELb0ELb1ELb0ELb1ELb1EEENS1_21CollectiveEpilogueFwdINS6_IJS8_SA_S9_EEENS6_IJNS7_ILi1EEESI_SI_EEESC_SE_Li256ELb0ELb1ELb1ELb0EEENS1_19SingleTileSchedulerILb0ELb1ELb1ELi128EEEEEEEEEvNT_6ParamsE --------------------------
	.section	.nv.info._ZN7cutlass13device_kernelIN5flash19enable_sm80_to_sm89INS1_16FlashAttnFwdSm80INS1_25CollectiveMainloopFwdSm80ILi8ELi1ELb0EN4cute5tupleIJNS5_1CILi128EEENS7_ILi64EEENS7_ILi256EEEEEELi256ENS_10bfloat16_tEfNS_4arch4Sm80ELb0ELb1ELb1ELb0ELb1ELb0ELb1ELb1EEENS1_21CollectiveEpilogueFwdINS6_IJS8_SA_S9_EEENS6_IJNS7_ILi1EEESI_SI_EEESC_SE_Li256ELb0ELb1ELb1ELb0EEENS1_19SingleTileSchedulerILb0ELb1ELb1ELi128EEEEEEEEEvNT_6ParamsE,"",@"SHT_CUDA_INFO"
	.sectionflags	@""
	.align	4


	//----- nvinfo : EIATTR_CUDA_API_VERSION
	.align		4
        /*0000*/ 	.byte	0x04, 0x37
        /*0002*/ 	.short	(.L_264 - .L_263)
.L_263:
        /*0004*/ 	.word	0x00000082


	//----- nvinfo : EIATTR_KPARAM_INFO
	.align		4
.L_264:
        /*0008*/ 	.byte	0x04, 0x17
        /*000a*/ 	.short	(.L_266 - .L_265)
.L_265:
        /*000c*/ 	.word	0x00000000
        /*0010*/ 	.short	0x0000
        /*0012*/ 	.short	0x0000
        /*0014*/ 	.byte	0x00, 0xf0, 0x61, 0x10


	//----- nvinfo : EIATTR_SPARSE_MMA_MASK
	.align		4
.L_266:
        /*0018*/ 	.byte	0x03, 0x50
        /*001a*/ 	.short	0x0000


	//----- nvinfo : EIATTR_MAXREG_COUNT
	.align		4
        /*001c*/ 	.byte	0x03, 0x1b
        /*001e*/ 	.short	0x00ff


	//----- nvinfo : EIATTR_MERCURY_ISA_VERSION
	.align		4
        /*0020*/ 	.byte	0x03, 0x5f
        /*0022*/ 	.short	0x0101


	//----- nvinfo : EIATTR_EXIT_INSTR_OFFSETS
	.align		4
        /*0024*/ 	.byte	0x04, 0x1c
        /*0026*/ 	.short	(.L_268 - .L_267)


	//   ....[0]....
.L_267:
        /*0028*/ 	.word	0x00000010


	//----- nvinfo : EIATTR_MAX_THREADS
	.align		4
.L_268:
        /*002c*/ 	.byte	0x04, 0x05
        /*002e*/ 	.short	(.L_270 - .L_269)
.L_269:
        /*0030*/ 	.word	0x00000100
        /*0034*/ 	.word	0x00000001
        /*0038*/ 	.word	0x00000001


	//----- nvinfo : EIATTR_CBANK_PARAM_SIZE
	.align		4
.L_270:
        /*003c*/ 	.byte	0x03, 0x19
        /*003e*/ 	.short	0x0418


	//----- nvinfo : EIATTR_PARAM_CBANK
	.align		4
        /*0040*/ 	.byte	0x04, 0x0a
        /*0042*/ 	.short	(.L_272 - .L_271)
	.align		4
.L_271:
        /*0044*/ 	.word	index@(.nv.constant0._ZN7cutlass13device_kernelIN5flash19enable_sm80_to_sm89INS1_16FlashAttnFwdSm80INS1_25CollectiveMainloopFwdSm80ILi8ELi1ELb0EN4cute5tupleIJNS5_1CILi128EEENS7_ILi64EEENS7_ILi256EEEEEELi256ENS_10bfloat16_tEfNS_4arch4Sm80ELb0ELb1ELb1ELb0ELb1ELb0ELb1ELb1EEENS1_21CollectiveEpilogueFwdINS6_IJS8_SA_S9_EEENS6_IJNS7_ILi1EEESI_SI_EEESC_SE_Li256ELb0ELb1ELb1ELb0EEENS1_19SingleTileSchedulerILb0ELb1ELb1ELi128EEEEEEEEEvNT_6ParamsE)
        /*0048*/ 	.short	0x0210
        /*004a*/ 	.short	0x0418


	//----- nvinfo : EIATTR_SW_WAR
	.align		4
.L_272:
        /*004c*/ 	.byte	0x04, 0x36
        /*004e*/ 	.short	(.L_274 - .L_273)
.L_273:
        /*0050*/ 	.word	0x00000008
.L_274:


//--------------------- .nv.info._ZN7cutlass13device_kernelIN5flash19enable_sm80_to_sm89INS1_16FlashAttnFwdSm80INS1_25CollectiveMainloopFwdSm80ILi8ELi1ELb0EN4cute5tupleIJNS5_1CILi128EEENS7_ILi64EEENS7_ILi256EEEEEELi256ENS_10bfloat16_tEfNS_4arch4Sm80ELb0ELb1ELb1ELb1ELb1ELb0ELb1ELb1EEENS1_21CollectiveEpilogueFwdINS6_IJS8_SA_S9_EEENS6_IJNS7_ILi1EEESI_SI_EEESC_SE_Li256ELb1ELb1ELb1ELb0EEENS1_36VarlenDynamicPersistentTileSchedulerILi128ELi64ELi256ELi256ELb1ELb1ELb0ELb1ELb0ELb1EEEEEEEEEvNT_6ParamsE --------------------------
	.section	.nv.info._ZN7cutlass13device_kernelIN5flash19enable_sm80_to_sm89INS1_16FlashAttnFwdSm80INS1_25CollectiveMainloopFwdSm80ILi8ELi1ELb0EN4cute5tupleIJNS5_1CILi128EEENS7_ILi64EEENS7_ILi256EEEEEELi256ENS_10bfloat16_tEfNS_4arch4Sm80ELb0ELb1ELb1ELb1ELb1ELb0ELb1ELb1EEENS1_21CollectiveEpilogueFwdINS6_IJS8_SA_S9_EEENS6_IJNS7_ILi1EEESI_SI_EEESC_SE_Li256ELb1ELb1ELb1ELb0EEENS1_36VarlenDynamicPersistentTileSchedulerILi128ELi64ELi256ELi256ELb1ELb1ELb0ELb1ELb0ELb1EEEEEEEEEvNT_6ParamsE,"",@"SHT_CUDA_INFO"
	.sectionflags	@""
	.align	4


	//----- nvinfo : EIATTR_CUDA_API_VERSION
	.align		4
        /*0000*/ 	.byte	0x04, 0x37
        /*0002*/ 	.short	(.L_276 - .L_275)
.L_275:
        /*0004*/ 	.word	0x00000082


	//----- nvinfo : EIATTR_KPARAM_INFO
	.align		4
.L_276:
        /*0008*/ 	.byte	0x04, 0x17
        /*000a*/ 	.short	(.L_278 - .L_277)
.L_277:
        /*000c*/ 	.word	0x00000000
        /*0010*/ 	.short	0x0000
        /*0012*/ 	.short	0x0000
        /*0014*/ 	.byte	0x00, 0xf0, 0xe1, 0x10


	//----- nvinfo : EIATTR_SPARSE_MMA_MASK
	.align		4
.L_278:
        /*0018*/ 	.byte	0x03, 0x50
        /*001a*/ 	.short	0x0000


	//----- nvinfo : EIATTR_MAXREG_COUNT
	.align		4
        /*001c*/ 	.byte	0x03, 0x1b
        /*001e*/ 	.short	0x00ff


	//----- nvinfo : EIATTR_MERCURY_ISA_VERSION
	.align		4
        /*0020*/ 	.byte	0x03, 0x5f
        /*0022*/ 	.short	0x0101


	//----- nvinfo : EIATTR_EXIT_INSTR_OFFSETS
	.align		4
        /*0024*/ 	.byte	0x04, 0x1c
        /*0026*/ 	.short	(.L_280 - .L_279)


	//   ....[0]....
.L_279:
        /*0028*/ 	.word	0x00000010


	//----- nvinfo : EIATTR_MAX_THREADS
	.align		4
.L_280:
        /*002c*/ 	.byte	0x04, 0x05
        /*002e*/ 	.short	(.L_282 - .L_281)
.L_281:
        /*0030*/ 	.word	0x00000100
        /*0034*/ 	.word	0x00000001
        /*0038*/ 	.word	0x00000001


	//----- nvinfo : EIATTR_CBANK_PARAM_SIZE
	.align		4
.L_282:
        /*003c*/ 	.byte	0x03, 0x19
        /*003e*/ 	.short	0x0438


	//----- nvinfo : EIATTR_PARAM_CBANK
	.align		4
        /*0040*/ 	.byte	0x04, 0x0a
        /*0042*/ 	.short	(.L_284 - .L_283)
	.align		4
.L_283:
        /*0044*/ 	.word	index@(.nv.constant0._ZN7cutlass13device_kernelIN5flash19enable_sm80_to_sm89INS1_16FlashAttnFwdSm80INS1_25CollectiveMainloopFwdSm80ILi8ELi1ELb0EN4cute5tupleIJNS5_1CILi128EEENS7_ILi64EEENS7_ILi256EEEEEELi256ENS_10bfloat16_tEfNS_4arch4Sm80ELb0ELb1ELb1ELb1ELb1ELb0ELb1ELb1EEENS1_21CollectiveEpilogueFwdINS6_IJS8_SA_S9_EEENS6_IJNS7_ILi1EEESI_SI_EEESC_SE_Li256ELb1ELb1ELb1ELb0EEENS1_36VarlenDynamicPersistentTileSchedulerILi128ELi64ELi256ELi256ELb1ELb1ELb0ELb1ELb0ELb1EEEEEEEEEvNT_6ParamsE)
        /*0048*/ 	.short	0x0210
        /*004a*/ 	.short	0x0438


	//----- nvinfo : EIATTR_SW_WAR
	.align		4
.L_284:
        /*004c*/ 	.byte	0x04, 0x36
        /*004e*/ 	.short	(.L_286 - .L_285)
.L_285:
        /*0050*/ 	.word	0x00000008
.L_286:


//--------------------- .nv.info._ZN7cutlass13device_kernelIN5flash19enable_sm80_to_sm89INS1_16FlashAttnFwdSm80INS1_25CollectiveMainloopFwdSm80ILi8ELi1ELb0EN4cute5tupleIJNS5_1CILi128EEENS7_ILi48EEENS7_ILi256EEEEEELi256ENS_10bfloat16_tEfNS_4arch4Sm80ELb0ELb1ELb1ELb1ELb1ELb1ELb1ELb1EEENS1_21CollectiveEpilogueFwdINS6_IJS8_SA_S9_EEENS6_IJNS7_ILi1EEESI_SI_EEESC_SE_Li256ELb1ELb1ELb1ELb0EEENS1_36VarlenDynamicPersistentTileSchedulerILi128ELi48ELi256ELi256ELb1ELb1ELb0ELb1ELb0ELb1EEEEEEEEEvNT_6ParamsE --------------------------
	.section	.nv.info._ZN7cutlass13device_kernelIN5flash19enable_sm80_to_sm89INS1_16FlashAttnFwdSm80INS1_25CollectiveMainloopFwdSm80ILi8ELi1ELb0EN4cute5tupleIJNS5_1CILi128EEENS7_ILi48EEENS7_ILi256EEEEEELi256ENS_10bfloat16_tEfNS_4arch4Sm80ELb0ELb1ELb1ELb1ELb1ELb1ELb1ELb1EEENS1_21CollectiveEpilogueFwdINS6_IJS8_SA_S9_EEENS6_IJNS7_ILi1EEESI_SI_EEESC_SE_Li256ELb1ELb1ELb1ELb0EEENS1_36VarlenDynamicPersistentTileSchedulerILi128ELi48ELi256ELi256ELb1ELb1ELb0ELb1ELb0ELb1EEEEEEEEEvNT_6ParamsE,"",@"SHT_CUDA_INFO"
	.sectionflags	@""
	.align	4


	//----- nvinfo : EIATTR_CUDA_API_VERSION
	.align		4
        /*0000*/ 	.byte	0x04, 0x37
        /*0002*/ 	.short	(.L_288 - .L_287)
.L_287:
        /*0004*/ 	.word	0x00000082


	//----- nvinfo : EIATTR_KPARAM_INFO
	.align		4
.L_288:
        /*0008*/ 	.byte	0x04, 0x17
        /*000a*/ 	.short	(.L_290 - .L_289)
.L_289:
        /*000c*/ 	.word	0x00000000
        /*0010*/ 	.short	0x0000
        /*0012*/ 	.short	0x0000
        /*0014*/ 	.byte	0x00, 0xf0, 0xe1, 0x10


	//----- nvinfo : EIATTR_SPARSE_MMA_MASK
	.align		4
.L_290:
        /*0018*/ 	.byte	0x03, 0x50
        /*001a*/ 	.short	0x0000


	//----- nvinfo : EIATTR_MAXREG_COUNT
	.align		4
        /*001c*/ 	.byte	0x03, 0x1b
        /*001e*/ 	.short	0x00ff


	//----- nvinfo : EIATTR_MERCURY_ISA_VERSION
	.align		4
        /*0020*/ 	.byte	0x03, 0x5f
        /*0022*/ 	.short	0x0101


	//----- nvinfo : EIATTR_EXIT_INSTR_OFFSETS
	.align		4
        /*0024*/ 	.byte	0x04, 0x1c
        /*0026*/ 	.short	(.L_292 - .L_291)


	//   ....[0]....
.L_291:
        /*0028*/ 	.word	0x00000010


	//----- nvinfo : EIATTR_MAX_THREADS
	.align		4
.L_292:
        /*002c*/ 	.byte	0x04, 0x05
        /*002e*/ 	.short	(.L_294 - .L_293)
.L_293:
        /*0030*/ 	.word	0x00000100
        /*0034*/ 	.word	0x00000001
        /*0038*/ 	.word	0x00000001


	//----- nvinfo : EIATTR_CBANK_PARAM_SIZE
	.align		4
.L_294:
        /*003c*/ 	.byte	0x03, 0x19
        /*003e*/ 	.short	0x0438


	//----- nvinfo : EIATTR_PARAM_CBANK
	.align		4
        /*0040*/ 	.byte	0x04, 0x0a
        /*0042*/ 	.short	(.L_296 - .L_295)
	.align		4
.L_295:
        /*0044*/ 	.word	index@(.nv.constant0._ZN7cutlass13device_kernelIN5flash19enable_sm80_to_sm89INS1_16FlashAttnFwdSm80INS1_25CollectiveMainloopFwdSm80ILi8ELi1ELb0EN4cute5tupleIJNS5_1CILi128EEENS7_ILi48EEENS7_ILi256EEEEEELi256ENS_10bfloat16_tEfNS_4arch4Sm80ELb0ELb1ELb1ELb1ELb1ELb1ELb1ELb1EEENS1_21CollectiveEpilogueFwdINS6_IJS8_SA_S9_EEENS6_IJNS7_ILi1EEESI_SI_EEESC_SE_Li256ELb1ELb1ELb1ELb0EEENS1_36VarlenDynamicPersistentTileSchedulerILi128ELi48ELi256ELi256ELb1ELb1ELb0ELb1ELb0ELb1EEEEEEEEEvNT_6ParamsE)
        /*0048*/ 	.short	0x0210
        /*004a*/ 	.short	0x0438


	//----- nvinfo : EIATTR_SW_WAR
	.align		4
.L_296:
        /*004c*/ 	.byte	0x04, 0x36
        /*004e*/ 	.short	(.L_298 - .L_297)
.L_297:
        /*0050*/ 	.word	0x00000008
.L_298:


//--------------------- .nv.info._ZN7cutlass13device_kernelIN5flash19enable_sm80_to_sm89INS1_16FlashAttnFwdSm80INS1_25CollectiveMainloopFwdSm80ILi8ELi1ELb0EN4cute5tupleIJNS5_1CILi128EEENS7_ILi96EEENS7_ILi256EEEEEELi256ENS_10bfloat16_tEfNS_4arch4Sm80ELb1ELb0ELb1ELb0ELb1ELb0ELb1ELb1EEENS1_21CollectiveEpilogueFwdINS6_IJS8_SA_S9_EEENS6_IJNS7_ILi1EEESI_SI_EEESC_SE_Li256ELb0ELb1ELb1ELb0EEENS1_30DynamicPersistentTileSchedulerILi256ELi256ELb1ELb1ELb0EEEEEEEEEvNT_6ParamsE --------------------------
	.section	.nv.info._ZN7cutlass13device_kernelIN5flash19enable_sm80_to_sm89INS1_16FlashAttnFwdSm80INS1_25CollectiveMainloopFwdSm80ILi8ELi1ELb0EN4cute5tupleIJNS5_1CILi128EEENS7_ILi96EEENS7_ILi256EEEEEELi256ENS_10bfloat16_tEfNS_4arch4Sm80ELb1ELb0ELb1ELb0ELb1ELb0ELb1ELb1EEENS1_21CollectiveEpilogueFwdINS6_IJS8_SA_S9_EEENS6_IJNS7_ILi1EEESI_SI_EEESC_SE_Li256ELb0ELb1ELb1ELb0EEENS1_30DynamicPersistentTileSchedulerILi256ELi256ELb1ELb1ELb0EEEEEEEEEvNT_6ParamsE,"",@"SHT_CUDA_INFO"
	.sectionflags	@""
	.align	4


	//----- nvinfo : EIATTR_CUDA_API_VERSION
	.align		4
        /*0000*/ 	.byte	0x04, 0x37
        /*0002*/ 	.short	(.L_300 - .L_299)
.L_299:
        /*0004*/ 	.word	0x00000082


	//----- nvinfo : EIATTR_KPARAM_INFO
	.align		4
.L_300:
        /*0008*/ 	.byte	0x04, 0x17
        /*000a*/ 	.short	(.L_302 - .L_301)
.L_301:
        /*000c*/ 	.word	0x00000000
        /*0010*/ 	.short	0x0000
        /*0012*/ 	.short	0x0000
        /*0014*/ 	.byte	0x00, 0xf0, 0xa1, 0x10


	//----- nvinfo : EIATTR_SPARSE_MMA_MASK
	.align		4
.L_302:
        /*0018*/ 	.byte	0x03, 0x50
        /*001a*/ 	.short	0x0000


	//----- nvinfo : EIATTR_MAXREG_COUNT
	.align		4
        /*001c*/ 	.byte	0x03, 0x1b
        /*001e*/ 	.short	0x00ff


	//----- nvinfo : EIATTR_MERCURY_ISA_VERSION
	.align		4
        /*0020*/ 	.byte	0x03, 0x5f
        /*0022*/ 	.short	0x0101


	//----- nvinfo : EIATTR_EXIT_INSTR_OFFSETS
	.align		4
        /*0024*/ 	.byte	0x04, 0x1c
        /*0026*/ 	.short	(.L_304 - .L_303)


	//   ....[0]....
.L_303:
        /*0028*/ 	.word	0x00000010


	//----- nvinfo : EIATTR_MAX_THREADS
	.align		4
.L_304:
        /*002c*/ 	.byte	0x04, 0x05
        /*002e*/ 	.short	(.L_306 - .L_305)
.L_305:
        /*0030*/ 	.word	0x00000100
        /*0034*/ 	.word	0x00000001
        /*0038*/ 	.word	0x00000001


	//----- nvinfo : EIATTR_CBANK_PARAM_SIZE
	.align		4
.L_306:
        /*003c*/ 	.byte	0x03, 0x19
        /*003e*/ 	.short	0x0428


	//----- nvinfo : EIATTR_PARAM_CBANK
	.align		4
        /*0040*/ 	.byte	0x04, 0x0a
        /*0042*/ 	.short	(.L_308 - .L_307)
	.align		4
.L_307:
        /*0044*/ 	.word	index@(.nv.constant0._ZN7cutlass13device_kernelIN5flash19enable_sm80_to_sm89INS1_16FlashAttnFwdSm80INS1_25CollectiveMainloopFwdSm80ILi8ELi1ELb0EN4cute5tupleIJNS5_1CILi128EEENS7_ILi96EEENS7_ILi256EEEEEELi256ENS_10bfloat16_tEfNS_4arch4Sm80ELb1ELb0ELb1ELb0ELb1ELb0ELb1ELb1EEENS1_21CollectiveEpilogueFwdINS6_IJS8_SA_S9_EEENS6_IJNS7_ILi1EEESI_SI_EEESC_SE_Li256ELb0ELb1ELb1ELb0EEENS1_30DynamicPersistentTileSchedulerILi256ELi256ELb1ELb1ELb0EEEEEEEEEvNT_6ParamsE)
        /*0048*/ 	.short	0x0210
        /*004a*/ 	.short	0x0428


	//----- nvinfo : EIATTR_SW_WAR
	.align		4
.L_308:
        /*004c*/ 	.byte	0x04, 0x36
        /*004e*/ 	.short	(.L_310 - .L_309)
.L_309:
        /*0050*/ 	.word	0x00000008
.L_310:


//--------------------- .nv.info._ZN7cutlass13device_kernelIN5flash19enable_sm80_to_sm89INS1_16FlashAttnFwdSm80INS1_25CollectiveMainloopFwdSm80ILi8ELi1ELb0EN4cute5tupleIJNS5_1CILi128EEENS7_ILi64EEENS7_ILi256EEEEEELi256ENS_10bfloat16_tEfNS_4arch4Sm80ELb1ELb0ELb1ELb1ELb1ELb0ELb1ELb1EEENS1_21CollectiveEpilogueFwdINS6_IJS8_SA_S9_EEENS6_IJNS7_ILi1EEESI_SI_EEESC_SE_Li256ELb1ELb1ELb1ELb0EEENS1_36VarlenDynamicPersistentTileSchedulerILi128ELi64ELi256ELi256ELb1ELb1ELb0ELb1ELb1ELb1EEEEEEEEEvNT_6ParamsE --------------------------
	.section	.nv.info._ZN7cutlass13device_kernelIN5flash19enable_sm80_to_sm89INS1_16FlashAttnFwdSm80INS1_25CollectiveMainloopFwdSm80ILi8ELi1ELb0EN4cute5tupleIJNS5_1CILi128EEENS7_ILi64EEENS7_ILi256EEEEEELi256ENS_10bfloat16_tEfNS_4arch4Sm80ELb1ELb0ELb1ELb1ELb1ELb0ELb1ELb1EEENS1_21CollectiveEpilogueFwdINS6_IJS8_SA_S9_EEENS6_IJNS7_ILi1EEESI_SI_EEESC_SE_Li256ELb1ELb1ELb1ELb0EEENS1_36VarlenDynamicPersistentTileSchedulerILi128ELi64ELi256ELi256ELb1ELb1ELb0ELb1ELb1ELb1EEEEEEEEEvNT_6ParamsE,"",@"SHT_CUDA_INFO"
	.sectionflags	@""
	.align	4


	//----- nvinfo : EIATTR_CUDA_API_VERSION
	.align		4
        /*0000*/ 	.byte	0x04, 0x37
        /*0002*/ 	.short	(.L_312 - .L_311)
.L_311:
        /*0004*/ 	.word	0x00000082


	//----- nvinfo : EIATTR_KPARAM_INFO
	.align		4
.L_312:
        /*0008*/ 	.byte	0x04, 0x17
        /*000a*/ 	.short	(.L_314 - .L_313)
.L_313:
        /*000c*/ 	.word	0x00000000
        /*0010*/ 	.short	0x0000
        /*0012*/ 	.short	0x0000
        /*0014*/ 	.byte	0x00, 0xf0, 0xe1, 0x10


	//----- nvinfo : EIATTR_SPARSE_MMA_MASK
	.align		4
.L_314:
        /*0018*/ 	.byte	0x03, 0x50
        /*001a*/ 	.short	0x0000


	//----- nvinfo : EIATTR_MAXREG_COUNT
	.align		4
        /*001c*/ 	.byte	0x03, 0x1b
        /*001e*/ 	.short	0x00ff


	//----- nvinfo : EIATTR_MERCURY_ISA_VERSION
	.align		4
        /*0020*/ 	.byte	0x03, 0x5f
        /*0022*/ 	.short	0x0101


	//----- nvinfo : EIATTR_EXIT_INSTR_OFFSETS
	.align		4
        /*0024*/ 	.byte	0x04, 0x1c
        /*0026*/ 	.short	(.L_316 - .L_315)


	//   ....[0]....
.L_315:
        /*0028*/ 	.word	0x00000010


	//----- nvinfo : EIATTR_MAX_THREADS
	.align		4
.L_316:
        /*002c*/ 	.byte	0x04, 0x05
        /*002e*/ 	.short	(.L_318 - .L_317)
.L_317:
        /*0030*/ 	.word	0x00000100
        /*0034*/ 	.word	0x00000001
        /*0038*/ 	.word	0x00000001


	//----- nvinfo : EIATTR_CBANK_PARAM_SIZE
	.align		4
.L_318:
        /*003c*/ 	.byte	0x03, 0x19
        /*003e*/ 	.short	0x0438


	//----- nvinfo : EIATTR_PARAM_CBANK
	.align		4
        /*0040*/ 	.byte	0x04, 0x0a
        /*0042*/ 	.short	(.L_320 - .L_319)
	.align		4
.L_319:
        /*0044*/ 	.word	index@(.nv.constant0._ZN7cutlass13device_kernelIN5flash19enable_sm80_to_sm89INS1_16FlashAttnFwdSm80INS1_25CollectiveMainloopFwdSm80ILi8ELi1ELb0EN4cute5tupleIJNS5_1CILi128EEENS7_ILi64EEENS7_ILi256EEEEEELi256ENS_10bfloat16_tEfNS_4arch4Sm80ELb1ELb0ELb1ELb1ELb1ELb0ELb1ELb1EEENS1_21CollectiveEpilogueFwdINS6_IJS8_SA_S9_EEENS6_IJNS7_ILi1EEESI_SI_EEESC_SE_Li256ELb1ELb1ELb1ELb0EEENS1_36VarlenDynamicPersistentTileSchedulerILi128ELi64ELi256ELi256ELb1ELb1ELb0ELb1ELb1ELb1EEEEEEEEEvNT_6ParamsE)
        /*0048*/ 	.short	0x0210
        /*004a*/ 	.short	0x0438


	//----- nvinfo : EIATTR_SW_WAR
	.align		4
.L_320:
        /*004c*/ 	.byte	0x04, 0x36
        /*004e*/ 	.short	(.L_322 - .L_321)
.L_321:
        /*0050*/ 	.word	0x00000008
.L_322:


//--------------------- .nv.info._ZN7cutlass13device_kernelIN5flash19enable_sm80_to_sm89INS1_16FlashAttnFwdSm80INS1_25CollectiveMainloopFwdSm80ILi8ELi1ELb0EN4cute5tupleIJNS5_1CILi128EEENS7_ILi48EEENS7_ILi256EEEEEELi256ENS_10bfloat16_tEfNS_4arch4Sm80ELb1ELb0ELb1ELb1ELb1ELb1ELb1ELb1EEENS1_21CollectiveEpilogueFwdINS6_IJS8_SA_S9_EEENS6_IJNS7_ILi1EEESI_SI_EEESC_SE_Li256ELb1ELb1ELb1ELb0EEENS1_36VarlenDynamicPersistentTileSchedulerILi128ELi48ELi256ELi256ELb1ELb1ELb0ELb1ELb1ELb1EEEEEEEEEvNT_6ParamsE --------------------------
	.section	.nv.info._ZN7cutlass13device_kernelIN5flash19enable_sm80_to_sm89INS1_16FlashAttnFwdSm80INS1_25CollectiveMainloopFwdSm80ILi8ELi1ELb0EN4cute5tupleIJNS5_1CILi128EEENS7_ILi48EEENS7_ILi256EEEEEELi256ENS_10bfloat16_tEfNS_4arch4Sm80ELb1ELb0ELb1ELb1ELb1ELb1ELb1ELb1EEENS1_21CollectiveEpilogueFwdINS6_IJS8_SA_S9_EEENS6_IJNS7_ILi1EEESI_SI_EEESC_SE_Li256ELb1ELb1ELb1ELb0EEENS1_36VarlenDynamicPersistentTileSchedulerILi128ELi48ELi256ELi256ELb1ELb1ELb0ELb1ELb1ELb1EEEEEEEEEvNT_6ParamsE,"",@"SHT_CUDA_INFO"
	.sectionflags	@""
	.align	4


	//----- nvinfo : EIATTR_CUDA_API_VERSION
	.align		4
        /*0000*/ 	.byte	0x04, 0x37
        /*0002*/ 	.short	(.L_324 - .L_323)
.L_323:
        /*0004*/ 	.word	0x00000082


	//----- nvinfo : EIATTR_KPARAM_INFO
	.align		4
.L_324:
        /*0008*/ 	.byte	0x04, 0x17
        /*000a*/ 	.short	(.L_326 - .L_325)
.L_325:
        /*000c*/ 	.word	0x00000000
        /*0010*/ 	.short	0x0000
        /*0012*/ 	.short	0x0000
        /*0014*/ 	.byte	0x00, 0xf0, 0xe1, 0x10


	//----- nvinfo : EIATTR_SPARSE_MMA_MASK
	.align		4
.L_326:
        /*0018*/ 	.byte	0x03, 0x50
        /*001a*/ 	.short	0x0000


	//----- nvinfo : EIATTR_MAXREG_COUNT
	.align		4
        /*001c*/ 	.byte	0x03, 0x1b
        /*001e*/ 	.short	0x00ff


	//----- nvinfo : EIATTR_MERCURY_ISA_VERSION
	.align		4
        /*0020*/ 	.byte	0x03, 0x5f
        /*0022*/ 	.short	0x0101


	//----- nvinfo : EIATTR_EXIT_INSTR_OFFSETS
	.align		4
        /*0024*/ 	.byte	0x04, 0x1c
        /*0026*/ 	.short	(.L_328 - .L_327)


	//   ....[0]....
.L_327:
        /*0028*/ 	.word	0x00000010


	//----- nvinfo : EIATTR_MAX_THREADS
	.align		4
.L_328:
        /*002c*/ 	.byte	0x04, 0x05
        /*002e*/ 	.short	(.L_330 - .L_329)
.L_329:
        /*0030*/ 	.word	0x00000100
        /*0034*/ 	.word	0x00000001
        /*0038*/ 	.word	0x00000001


	//----- nvinfo : EIATTR_CBANK_PARAM_SIZE
	.align		4
.L_330:
        /*003c*/ 	.byte	0x03, 0x19
        /*003e*/ 	.short	0x0438


	//----- nvinfo : EIATTR_PARAM_CBANK
	.align		4
        /*0040*/ 	.byte	0x04, 0x0a
        /*0042*/ 	.short	(.L_332 - .L_331)
	.align		4
.L_331:
        /*0044*/ 	.word	index@(.nv.constant0._ZN7cutlass13device_kernelIN5flash19enable_sm80_to_sm89INS1_16FlashAttnFwdSm80INS1_25CollectiveMainloopFwdSm80ILi8ELi1ELb0EN4cute5tupleIJNS5_1CILi128EEENS7_ILi48EEENS7_ILi256EEEEEELi256ENS_10bfloat16_tEfNS_4arch4Sm80ELb1ELb0ELb1ELb1ELb1ELb1ELb1ELb1EEENS1_21CollectiveEpilogueFwdINS6_IJS8_SA_S9_EEENS6_IJNS7_ILi1EEESI_SI_EEESC_SE_Li256ELb1ELb1ELb1ELb0EEENS1_36VarlenDynamicPersistentTileSchedulerILi128ELi48ELi256ELi256ELb1ELb1ELb0ELb1ELb1ELb1EEEEEEEEEvNT_6ParamsE)
        /*0048*/ 	.short	0x0210
        /*004a*/ 	.short	0x0438


	//----- nvinfo : EIATTR_SW_WAR
	.align		4
.L_332:
        /*004c*/ 	.byte	0x04, 0x36
        /*004e*/ 	.short	(.L_334 - .L_333)
.L_333:
        /*0050*/ 	.word	0x00000008
.L_334:


//--------------------- .nv.callgraph             --------------------------
	.section	.nv.callgraph,"",@"SHT_CUDA_CALLGRAPH"
	.align	4
	.sectionentsize	8
	.align		4
        /*0000*/ 	.word	0x00000000
	.align		4
        /*0004*/ 	.word	0xffffffff
	.align		4
        /*0008*/ 	.word	0x00000000
	.align		4
        /*000c*/ 	.word	0xfffffffe
	.align		4
        /*0010*/ 	.word	0x00000000
	.align		4
        /*0014*/ 	.word	0xfffffffd
	.align		4
        /*0018*/ 	.word	0x00000000
	.align		4
        /*001c*/ 	.word	0xfffffffc


//--------------------- .nv.constant4             --------------------------
	.section	.nv.constant4,"a",@progbits
	.align	8
	.align		8
.nv.constant4:
        /*0000*/ 	.dword	_ZN86_INTERNAL_2e19ec6d_50_flash_fwd_hdim256_bf16_paged_split_softcap_sm80_cu_cf07d2ef_39884cuda3std3__45__cpo5beginE
	.align		8
        /*0008*/ 	.dword	_ZN86_INTERNAL_2e19ec6d_50_flash_fwd_hdim256_bf16_paged_split_softcap_sm80_cu_cf07d2ef_39884cuda3std3__45__cpo3endE
	.align		8
        /*0010*/ 	.dword	_ZN86_INTERNAL_2e19ec6d_50_flash_fwd_hdim256_bf16_paged_split_softcap_sm80_cu_cf07d2ef_39884cuda3std3__45__cpo6cbeginE
	.align		8
        /*0018*/ 	.dword	_ZN86_INTERNAL_2e19ec6d_50_flash_fwd_hdim256_bf16_paged_split_softcap_sm80_cu_cf07d2ef_39884cuda3std3__45__cpo4cendE
	.align		8
        /*0020*/ 	.dword	_ZN86_INTERNAL_2e19ec6d_50_flash_fwd_hdim256_bf16_paged_split_softcap_sm80_cu_cf07d2ef_39884cuda3std3__488_GLOBAL__N__2e19ec6d_50_flash_fwd_hdim256_bf16_paged_split_softcap_sm80_cu_cf07d2ef_39886ignoreE
	.align		8
        /*0028*/ 	.dword	_ZN86_INTERNAL_2e19ec6d_50_flash_fwd_hdim256_bf16_paged_split_softcap_sm80_cu_cf07d2ef_39884cuda3std3__419piecewise_constructE
	.align		8
        /*0030*/ 	.dword	_ZN86_INTERNAL_2e19ec6d_50_flash_fwd_hdim256_bf16_paged_split_softcap_sm80_cu_cf07d2ef_39884cuda3std3__48in_placeE
	.align		8
        /*0038*/ 	.dword	_ZN86_INTERNAL_2e19ec6d_50_flash_fwd_hdim256_bf16_paged_split_softcap_sm80_cu_cf07d2ef_39884cuda3std6ranges3__45__cpo4swapE
	.align		8
        /*0040*/ 	.dword	_ZN86_INTERNAL_2e19ec6d_50_flash_fwd_hdim256_bf16_paged_split_softcap_sm80_cu_cf07d2ef_39884cuda3std6ranges3__45__cpo9iter_moveE
	.align		8
        /*0048*/ 	.dword	_ZN86_INTERNAL_2e19ec6d_50_flash_fwd_hdim256_bf16_paged_split_softcap_sm80_cu_cf07d2ef_39884cute7productE
	.align		8
        /*0050*/ 	.dword	_ZN86_INTERNAL_2e19ec6d_50_flash_fwd_hdim256_bf16_paged_split_softcap_sm80_cu_cf07d2ef_39884cute1_E


//--------------------- .text._ZN7cutlass13device_kernelIN5flash19enable_sm80_to_sm89INS1_16FlashAttnFwdSm80INS1_25CollectiveMainloopFwdSm80ILi8ELi1ELb1EN4cute5tupleIJNS5_1CILi128EEENS7_ILi64EEENS7_ILi256EEEEEELi256ENS_10bfloat16_tEfNS_4arch4Sm80ELb0ELb0ELb1ELb0ELb1ELb0ELb1ELb1EEENS1_21CollectiveEpilogueFwdINS6_IJS8_SA_S9_EEENS6_IJNS7_ILi1EEESI_SI_EEESC_SE_Li256ELb0ELb1ELb1ELb0EEENS1_19SingleTileSchedulerILb0ELb1ELb1ELi128EEEEEEEEEvNT_6ParamsE --------------------------
	.section	.text._ZN7cutlass13device_kernelIN5flash19enable_sm80_to_sm89INS1_16FlashAttnFwdSm80INS1_25CollectiveMainloopFwdSm80ILi8ELi1ELb1EN4cute5tupleIJNS5_1CILi128EEENS7_ILi64EEENS7_ILi256EEEEEELi256ENS_10bfloat16_tEfNS_4arch4Sm80ELb0ELb0ELb1ELb0ELb1ELb0ELb1ELb1EEENS1_21CollectiveEpilogueFwdINS6_IJS8_SA_S9_EEENS6_IJNS7_ILi1EEESI_SI_EEESC_SE_Li256ELb0ELb1ELb1ELb0EEENS1_19SingleTileSchedulerILb0ELb1ELb1ELi128EEEEEEEEEvNT_6ParamsE,"ax",@progbits
	.align	128
.text._ZN7cutlass13device_kernelIN5flash19enable_sm80_to_sm89INS1_16FlashAttnFwdSm80INS1_25CollectiveMainloopFwdSm80ILi8ELi1ELb1EN4cute5tupleIJNS5_1CILi128EEENS7_ILi64EEENS7_ILi256EEEEEELi256ENS_10bfloat16_tEfNS_4arch4Sm80ELb0ELb0ELb1ELb0ELb1ELb0ELb1ELb1EEENS1_21CollectiveEpilogueFwdINS6_IJS8_SA_S9_EEENS6_IJNS7_ILi1EEESI_SI_EEESC_SE_Li256ELb0ELb1ELb1ELb0EEENS1_19SingleTileSchedulerILb0ELb1ELb1ELi128EEEEEEEEEvNT_6ParamsE:
        .type           _ZN7cutlass13device_kernelIN5flash19enable_sm80_to_sm89INS1_16FlashAttnFwdSm80INS1_25CollectiveMainloopFwdSm80ILi8ELi1ELb1EN4cute5tupleIJNS5_1CILi128EEENS7_ILi64EEENS7_ILi256EEEEEELi256ENS_10bfloat16_tEfNS_4arch4Sm80ELb0ELb0ELb1ELb0ELb1ELb0ELb1ELb1EEENS1_21CollectiveEpilogueFwdINS6_IJS8_SA_S9_EEENS6_IJNS7_ILi1EEESI_SI_EEESC_SE_Li256ELb0ELb1ELb1ELb0EEENS1_19SingleTileSchedulerILb0ELb1ELb1ELi128EEEEEEEEEvNT_6ParamsE,@function
        .size           _ZN7cutlass13device_kernelIN5flash19enable_sm80_to_sm89INS1_16FlashAttnFwdSm80INS1_25CollectiveMainloopFwdSm80ILi8ELi1ELb1EN4cute5tupleIJNS5_1CILi128EEENS7_ILi64EEENS7_ILi256EEEEEELi256ENS_10bfloat16_tEfNS_4arch4Sm80ELb0ELb0ELb1ELb0ELb1ELb0ELb1ELb1EEENS1_21CollectiveEpilogueFwdINS6_IJS8_SA_S9_EEENS6_IJNS7_ILi1EEESI_SI_EEESC_SE_Li256ELb0ELb1ELb1ELb0EEENS1_19SingleTileSchedulerILb0ELb1ELb1ELi128EEEEEEEEEvNT_6ParamsE,(.L_x_18 - _ZN7cutlass13device_kernelIN5flash19enable_sm80_to_sm89INS1_16FlashAttnFwdSm80INS1_25CollectiveMainloopFwdSm80ILi8ELi1ELb1EN4cute5tupleIJNS5_1CILi128EEENS7_ILi64EEENS7_ILi256EEEEEELi256ENS_10bfloat16_tEfNS_4arch4Sm80ELb0ELb0ELb1ELb0ELb1ELb0ELb1ELb1EEENS1_21CollectiveEpilogueFwdINS6_IJS8_SA_S9_EEENS6_IJNS7_ILi1EEESI_SI_EEESC_SE_Li256ELb0ELb1ELb1ELb0EEENS1_19SingleTileSchedulerILb0ELb1ELb1ELi128EEEEEEEEEvNT_6ParamsE)
        .other          _ZN7cutlass13device_kernelIN5flash19enable_sm80_to_sm89INS1_16FlashAttnFwdSm80INS1_25CollectiveMainloopFwdSm80ILi8ELi1ELb1EN4cute5tupleIJNS5_1CILi128EEENS7_ILi64EEENS7_ILi256EEEEEELi256ENS_10bfloat16_tEfNS_4arch4Sm80ELb0ELb0ELb1ELb0ELb1ELb0ELb1ELb1EEENS1_21CollectiveEpilogueFwdINS6_IJS8_SA_S9_EEENS6_IJNS7_ILi1EEESI_SI_EEESC_SE_Li256ELb0ELb1ELb1ELb0EEENS1_19SingleTileSchedulerILb0ELb1ELb1ELi128EEEEEEEEEvNT_6ParamsE,@"STO_CUDA_ENTRY STV_DEFAULT"
_ZN7cutlass13device_kernelIN5flash19enable_sm80_to_sm89INS1_16FlashAttnFwdSm80INS1_25CollectiveMainloopFwdSm80ILi8ELi1ELb1EN4cute5tupleIJNS5_1CILi128EEENS7_ILi64EEENS7_ILi256EEEEEELi256ENS_10bfloat16_tEfNS_4arch4Sm80ELb0ELb0ELb1ELb0ELb1ELb0ELb1ELb1EEENS1_21CollectiveEpilogueFwdINS6_IJS8_SA_S9_EEENS6_IJNS7_ILi1EEESI_SI_EEESC_SE_Li256ELb0ELb1ELb1ELb0EEENS1_19SingleTileSchedulerILb0ELb1ELb1ELi128EEEEEEEEEvNT_6ParamsE:
[----:B------:R-:W-:Y:S01]  /*0000*/  LDC R1, c[0x0][0x28] ;  /* 0x00000a00ff017b82 */ /* 0x000fe20000000800 */
[----:B------:R-:W-:Y:S05]  /*0010*/  EXIT ;  /* 0x000000000000794d */ /* 0x000fea0003800000 */
.L_x_0:
[----:B------:R-:W-:-:S00]  /*0020*/  BRA `(.L_x_0) ;  /* 0xfffffffc00fc7947 */ /* 0x000fc0000383ffff */
[----:B------:R-:W-:-:S00]  /*0030*/  NOP ;  /* 0x0000000000007918 */ /* 0x000fc00000000000 */
        /* <DEDUP_REMOVED lines=12> */
.L_x_18:


//--------------------- .text._ZN7cutlass13device_kernelIN5flash19enable_sm80_to_sm89INS1_16FlashAttnFwdSm80INS1_25CollectiveMainloopFwdSm80ILi8ELi1ELb1EN4cute5tupleIJNS5_1CILi128EEENS7_ILi48EEENS7_ILi256EEEEEELi256ENS_10bfloat16_tEfNS_4arch4Sm80ELb0ELb0ELb1ELb1ELb1ELb0ELb1ELb1EEENS1_21CollectiveEpilogueFwdINS6_IJS8_SA_S9_EEENS6_IJNS7_ILi1EEESI_SI_EEESC_SE_Li256ELb1ELb1ELb1ELb0EEENS1_36VarlenDynamicPersistentTileSchedulerILi128ELi48ELi256ELi256ELb1ELb1ELb0ELb0ELb1ELb1EEEEEEEEEvNT_6ParamsE --------------------------
	.section	.text._ZN7cutlass13device_kernelIN5flash19enable_sm80_to_sm89INS1_16FlashAttnFwdSm80INS1_25CollectiveMainloopFwdSm80ILi8ELi1ELb1EN4cute5tupleIJNS5_1CILi128EEENS7_ILi48EEENS7_ILi256EEEEEELi256ENS_10bfloat16_tEfNS_4arch4Sm80ELb0ELb0ELb1ELb1ELb1ELb0ELb1ELb1EEENS1_21CollectiveEpilogueFwdINS6_IJS8_SA_S9_EEENS6_IJNS7_ILi1EEESI_SI_EEESC_SE_Li256ELb1ELb1ELb1ELb0EEENS1_36VarlenDynamicPersistentTileSchedulerILi128ELi48ELi256ELi256ELb1ELb1ELb0ELb0ELb1ELb1EEEEEEEEEvNT_6ParamsE,"ax",@progbits
	.align	128
.text._ZN7cutlass13device_kernelIN5flash19enable_sm80_to_sm89INS1_16FlashAttnFwdSm80INS1_25CollectiveMainloopFwdSm80ILi8ELi1ELb1EN4cute5tupleIJNS5_1CILi128EEENS7_ILi48EEENS7_ILi256EEEEEELi256ENS_10bfloat16_tEfNS_4arch4Sm80ELb0ELb0ELb1ELb1ELb1ELb0ELb1ELb1EEENS1_21CollectiveEpilogueFwdINS6_IJS8_SA_S9_EEENS6_IJNS7_ILi1EEESI_SI_EEESC_SE_Li256ELb1ELb1ELb1ELb0EEENS1_36VarlenDynamicPersistentTileSchedulerILi128ELi48ELi256ELi256ELb1ELb1ELb0ELb0ELb1ELb1EEEEEEEEEvNT_6ParamsE:
        .type           _ZN7cutlass13device_kernelIN5flash19enable_sm80_to_sm89INS1_16FlashAttnFwdSm80INS1_25CollectiveMainloopFwdSm80ILi8ELi1ELb1EN4cute5tupleIJNS5_1CILi128EEENS7_ILi48EEENS7_ILi256EEEEEELi256ENS_10bfloat16_tEfNS_4arch4Sm80ELb0ELb0ELb1ELb1ELb1ELb0ELb1ELb1EEENS1_21CollectiveEpilogueFwdINS6_IJS8_SA_S9_EEENS6_IJNS7_ILi1EEESI_SI_EEESC_SE_Li256ELb1ELb1ELb1ELb0EEENS1_36VarlenDynamicPersistentTileSchedulerILi128ELi48ELi256ELi256ELb1ELb1ELb0ELb0ELb1ELb1EEEEEEEEEvNT_6ParamsE,@function
        .size           _ZN7cutlass13device_kernelIN5flash19enable_sm80_to_sm89INS1_16FlashAttnFwdSm80INS1_25CollectiveMainloopFwdSm80ILi8ELi1ELb1EN4cute5tupleIJNS5_1CILi128EEENS7_ILi48EEENS7_ILi256EEEEEELi256ENS_10bfloat16_tEfNS_4arch4Sm80ELb0ELb0ELb1ELb1ELb1ELb0ELb1ELb1EEENS1_21CollectiveEpilogueFwdINS6_IJS8_SA_S9_EEENS6_IJNS7_ILi1EEESI_SI_EEESC_SE_Li256ELb1ELb1ELb1ELb0EEENS1_36VarlenDynamicPersistentTileSchedulerILi128ELi48ELi256ELi256ELb1ELb1ELb0ELb0ELb1ELb1EEEEEEEEEvNT_6ParamsE,(.L_x_19 - _ZN7cutlass13device_kernelIN5flash19enable_sm80_to_sm89INS1_16FlashAttnFwdSm80INS1_25CollectiveMainloopFwdSm80ILi8ELi1ELb1EN4cute5tupleIJNS5_1CILi128EEENS7_ILi48EEENS7_ILi256EEEEEELi256ENS_10bfloat16_tEfNS_4arch4Sm80ELb0ELb0ELb1ELb1ELb1ELb0ELb1ELb1EEENS1_21CollectiveEpilogueFwdINS6_IJS8_SA_S9_EEENS6_IJNS7_ILi1EEESI_SI_EEESC_SE_Li256ELb1ELb1ELb1ELb0EEENS1_36VarlenDynamicPersistentTileSchedulerILi128ELi48ELi256ELi256ELb1ELb1ELb0ELb0ELb1ELb1EEEEEEEEEvNT_6ParamsE)
        .other          _ZN7cutlass13device_kernelIN5flash19enable_sm80_to_sm89INS1_16FlashAttnFwdSm80INS1_25CollectiveMainloopFwdSm80ILi8ELi1ELb1EN4cute5tupleIJNS5_1CILi128EEENS7_ILi48EEENS7_ILi256EEEEEELi256ENS_10bfloat16_tEfNS_4arch4Sm80ELb0ELb0ELb1ELb1ELb1ELb0ELb1ELb1EEENS1_21CollectiveEpilogueFwdINS6_IJS8_SA_S9_EEENS6_IJNS7_ILi1EEESI_SI_EEESC_SE_Li256ELb1ELb1ELb1ELb0EEENS1_36VarlenDynamicPersistentTileSchedulerILi128ELi48ELi256ELi256ELb1ELb1ELb0ELb0ELb1ELb1EEEEEEEEEvNT_6ParamsE,@"STO_CUDA_ENTRY STV_DEFAULT"
_ZN7cutlass13device_kernelIN5flash19enable_sm80_to_sm89INS1_16FlashAttnFwdSm80INS1_25CollectiveMainloopFwdSm80ILi8ELi1ELb1EN4cute5tupleIJNS5_1CILi128EEENS7_ILi48EEENS7_ILi256EEEEEELi256ENS_10bfloat16_tEfNS_4arch4Sm80ELb0ELb0ELb1ELb1ELb1ELb0ELb1ELb1EEENS1_21CollectiveEpilogueFwdINS6_IJS8_SA_S9_EEENS6_IJNS7_ILi1EEESI_SI_EEESC_SE_Li256ELb1ELb1ELb1ELb0EEENS1_36VarlenDynamicPersistentTileSchedulerILi128ELi48ELi256ELi256ELb1ELb1ELb0ELb0ELb1ELb1EEEEEEEEEvNT_6ParamsE:
[----:B------:R-:W-:Y:S01]  /*0000*/  LDC R1, c[0x0][0x28] ;  /* 0x00000a00ff017b82 */ /* 0x000fe20000000800 */
[----:B------:R-:W-:Y:S05]  /*0010*/  EXIT ;  /* 0x000000000000794d */ /* 0x000fea0003800000 */
.L_x_1:
        /* <DEDUP_REMOVED lines=14> */
.L_x_19:


//--------------------- .text._ZN7cutlass13device_kernelIN5flash19enable_sm80_to_sm89INS1_16FlashAttnFwdSm80INS1_25CollectiveMainloopFwdSm80ILi8ELi1ELb0EN4cute5tupleIJNS5_1CILi128EEENS7_ILi32EEENS7_ILi256EEEEEELi256ENS_10bfloat16_tEfNS_4arch4Sm80ELb0ELb0ELb1ELb1ELb1ELb1ELb1ELb1EEENS1_21CollectiveEpilogueFwdINS6_IJS8_SA_S9_EEENS6_IJNS7_ILi1EEESI_SI_EEESC_SE_Li256ELb1ELb1ELb1ELb0EEENS1_36VarlenDynamicPersistentTileSchedulerILi128ELi32ELi256ELi256ELb1ELb1ELb0ELb0ELb1ELb1EEEEEEEEEvNT_6ParamsE --------------------------
	.section	.text._ZN7cutlass13device_kernelIN5flash19enable_sm80_to_sm89INS1_16FlashAttnFwdSm80INS1_25CollectiveMainloopFwdSm80ILi8ELi1ELb0EN4cute5tupleIJNS5_1CILi128EEENS7_ILi32EEENS7_ILi256EEEEEELi256ENS_10bfloat16_tEfNS_4arch4Sm80ELb0ELb0ELb1ELb1ELb1ELb1ELb1ELb1EEENS1_21CollectiveEpilogueFwdINS6_IJS8_SA_S9_EEENS6_IJNS7_ILi1EEESI_SI_EEESC_SE_Li256ELb1ELb1ELb1ELb0EEENS1_36VarlenDynamicPersistentTileSchedulerILi128ELi32ELi256ELi256ELb1ELb1ELb0ELb0ELb1ELb1EEEEEEEEEvNT_6ParamsE,"ax",@progbits
	.align	128
.text._ZN7cutlass13device_kernelIN5flash19enable_sm80_to_sm89INS1_16FlashAttnFwdSm80INS1_25CollectiveMainloopFwdSm80ILi8ELi1ELb0EN4cute5tupleIJNS5_1CILi128EEENS7_ILi32EEENS7_ILi256EEEEEELi256ENS_10bfloat16_tEfNS_4arch4Sm80ELb0ELb0ELb1ELb1ELb1ELb1ELb1ELb1EEENS1_21CollectiveEpilogueFwdINS6_IJS8_SA_S9_EEENS6_IJNS7_ILi1EEESI_SI_EEESC_SE_Li256ELb1ELb1ELb1ELb0EEENS1_36VarlenDynamicPersistentTileSchedulerILi128ELi32ELi256ELi256ELb1ELb1ELb0ELb0ELb1ELb1EEEEEEEEEvNT_6ParamsE:
        .type           _ZN7cutlass13device_kernelIN5flash19enable_sm80_to_sm89INS1_16FlashAttnFwdSm80INS1_25CollectiveMainloopFwdSm80ILi8ELi1ELb0EN4cute5tupleIJNS5_1CILi128EEENS7_ILi32EEENS7_ILi256EEEEEELi256ENS_10bfloat16_tEfNS_4arch4Sm80ELb0ELb0ELb1ELb1ELb1ELb1ELb1ELb1EEENS1_21CollectiveEpilogueFwdINS6_IJS8_SA_S9_EEENS6_IJNS7_ILi1EEESI_SI_EEESC_SE_Li256ELb1ELb1ELb1ELb0EEENS1_36VarlenDynamicPersistentTileSchedulerILi128ELi32ELi256ELi256ELb1ELb1ELb0ELb0ELb1ELb1EEEEEEEEEvNT_6ParamsE,@function
        .size           _ZN7cutlass13device_kernelIN5flash19enable_sm80_to_sm89INS1_16FlashAttnFwdSm80INS1_25CollectiveMainloopFwdSm80ILi8ELi1ELb0EN4cute5tupleIJNS5_1CILi128EEENS7_ILi32EEENS7_ILi256EEEEEELi256ENS_10bfloat16_tEfNS_4arch4Sm80ELb0ELb0ELb1ELb1ELb1ELb1ELb1ELb1EEENS1_21CollectiveEpilogueFwdINS6_IJS8_SA_S9_EEENS6_IJNS7_ILi1EEESI_SI_EEESC_SE_Li256ELb1ELb1ELb1ELb0EEENS1_36VarlenDynamicPersistentTileSchedulerILi128ELi32ELi256ELi256ELb1ELb1ELb0ELb0ELb1ELb1EEEEEEEEEvNT_6ParamsE,(.L_x_20 - _ZN7cutlass13device_kernelIN5flash19enable_sm80_to_sm89INS1_16FlashAttnFwdSm80INS1_25CollectiveMainloopFwdSm80ILi8ELi1ELb0EN4cute5tupleIJNS5_1CILi128EEENS7_ILi32EEENS7_ILi256EEEEEELi256ENS_10bfloat16_tEfNS_4arch4Sm80ELb0ELb0ELb1ELb1ELb1ELb1ELb1ELb1EEENS1_21CollectiveEpilogueFwdINS6_IJS8_SA_S9_EEENS6_IJNS7_ILi1EEESI_SI_EEESC_SE_Li256ELb1ELb1ELb1ELb0EEENS1_36VarlenDynamicPersistentTileSchedulerILi128ELi32ELi256ELi256ELb1ELb1ELb0ELb0ELb1ELb1EEEEEEEEEvNT_6ParamsE)
        .other          _ZN7cutlass13device_kernelIN5flash19enable_sm80_to_sm89INS1_16FlashAttnFwdSm80INS1_25CollectiveMainloopFwdSm80ILi8ELi1ELb0EN4cute5tupleIJNS5_1CILi128EEENS7_ILi32EEENS7_ILi256EEEEEELi256ENS_10bfloat16_tEfNS_4arch4Sm80ELb0ELb0ELb1ELb1ELb1ELb1ELb1ELb1EEENS1_21CollectiveEpilogueFwdINS6_IJS8_SA_S9_EEENS6_IJNS7_ILi1EEESI_SI_EEESC_SE_Li256ELb1ELb1ELb1ELb0EEENS1_36VarlenDynamicPersistentTileSchedulerILi128ELi32ELi256ELi256ELb1ELb1ELb0ELb0ELb1ELb1EEEEEEEEEvNT_6ParamsE,@"STO_CUDA_ENTRY STV_DEFAULT"
_ZN7cutlass13device_kernelIN5flash19enable_sm80_to_sm89INS1_16FlashAttnFwdSm80INS1_25CollectiveMainloopFwdSm80ILi8ELi1ELb0EN4cute5tupleIJNS5_1CILi128EEENS7_ILi32EEENS7_ILi256EEEEEELi256ENS_10bfloat16_tEfNS_4arch4Sm80ELb0ELb0ELb1ELb1ELb1ELb1ELb1ELb1EEENS1_21CollectiveEpilogueFwdINS6_IJS8_SA_S9_EEENS6_IJNS7_ILi1EEESI_SI_EEESC_SE_Li256ELb1ELb1ELb1ELb0EEENS1_36VarlenDynamicPersistentTileSchedulerILi128ELi32ELi256ELi256ELb1ELb1ELb0ELb0ELb1ELb1EEEEEEEEEvNT_6ParamsE:
[----:B------:R-:W-:Y:S01]  /*0000*/  LDC R1, c[0x0][0x28] ;  /* 0x00000a00ff017b82 */ /* 0x000fe20000000800 */
[----:B------:R-:W-:Y:S05]  /*0010*/  EXIT ;  /* 0x000000000000794d */ /* 0x000fea0003800000 */
.L_x_2:
        /* <DEDUP_REMOVED lines=14> */
.L_x_20:


//--------------------- .text._ZN7cutlass13device_kernelIN5flash19enable_sm80_to_sm89INS1_16FlashAttnFwdSm80INS1_25CollectiveMainloopFwdSm80ILi8ELi1ELb1EN4cute5tupleIJNS5_1CILi128EEENS7_ILi48EEENS7_ILi256EEEEEELi256ENS_10bfloat16_tEfNS_4arch4Sm80ELb0ELb1ELb1ELb0ELb1ELb0ELb1ELb1EEENS1_21CollectiveEpilogueFwdINS6_IJS8_SA_S9_EEENS6_IJNS7_ILi1EEESI_SI_EEESC_SE_Li256ELb0ELb1ELb1ELb0EEENS1_19SingleTileSchedulerILb0ELb1ELb1ELi128EEEEEEEEEvNT_6ParamsE --------------------------
	.section	.text._ZN7cutlass13device_kernelIN5flash19enable_sm80_to_sm89INS1_16FlashAttnFwdSm80INS1_25CollectiveMainloopFwdSm80ILi8ELi1ELb1EN4cute5tupleIJNS5_1CILi128EEENS7_ILi48EEENS7_ILi256EEEEEELi256ENS_10bfloat16_tEfNS_4arch4Sm80ELb0ELb1ELb1ELb0ELb1ELb0ELb1ELb1EEENS1_21CollectiveEpilogueFwdINS6_IJS8_SA_S9_EEENS6_IJNS7_ILi1EEESI_SI_EEESC_SE_Li256ELb0ELb1ELb1ELb0EEENS1_19SingleTileSchedulerILb0ELb1ELb1ELi128EEEEEEEEEvNT_6ParamsE,"ax",@progbits
	.align	128
.text._ZN7cutlass13device_kernelIN5flash19enable_sm80_to_sm89INS1_16FlashAttnFwdSm80INS1_25CollectiveMainloopFwdSm80ILi8ELi1ELb1EN4cute5tupleIJNS5_1CILi128EEENS7_ILi48EEENS7_ILi256EEEEEELi256ENS_10bfloat16_tEfNS_4arch4Sm80ELb0ELb1ELb1ELb0ELb1ELb0ELb1ELb1EEENS1_21CollectiveEpilogueFwdINS6_IJS8_SA_S9_EEENS6_IJNS7_ILi1EEESI_SI_EEESC_SE_Li256ELb0ELb1ELb1ELb0EEENS1_19SingleTileSchedulerILb0ELb1ELb1ELi128EEEEEEEEEvNT_6ParamsE:
        .type           _ZN7cutlass13device_kernelIN5flash19enable_sm80_to_sm89INS1_16FlashAttnFwdSm80INS1_25CollectiveMainloopFwdSm80ILi8ELi1ELb1EN4cute5tupleIJNS5_1CILi128EEENS7_ILi48EEENS7_ILi256EEEEEELi256ENS_10bfloat16_tEfNS_4arch4Sm80ELb0ELb1ELb1ELb0ELb1ELb0ELb1ELb1EEENS1_21CollectiveEpilogueFwdINS6_IJS8_SA_S9_EEENS6_IJNS7_ILi1EEESI_SI_EEESC_SE_Li256ELb0ELb1ELb1ELb0EEENS1_19SingleTileSchedulerILb0ELb1ELb1ELi128EEEEEEEEEvNT_6ParamsE,@function
        .size           _ZN7cutlass13device_kernelIN5flash19enable_sm80_to_sm89INS1_16FlashAttnFwdSm80INS1_25CollectiveMainloopFwdSm80ILi8ELi1ELb1EN4cute5tupleIJNS5_1CILi128EEENS7_ILi48EEENS7_ILi256EEEEEELi256ENS_10bfloat16_tEfNS_4arch4Sm80ELb0ELb1ELb1ELb0ELb1ELb0ELb1ELb1EEENS1_21CollectiveEpilogueFwdINS6_IJS8_SA_S9_EEENS6_IJNS7_ILi1EEESI_SI_EEESC_SE_Li256ELb0ELb1ELb1ELb0EEENS1_19SingleTileSchedulerILb0ELb1ELb1ELi128EEEEEEEEEvNT_6ParamsE,(.L_x_21 - _ZN7cutlass13device_kernelIN5flash19enable_sm80_to_sm89INS1_16FlashAttnFwdSm80INS1_25CollectiveMainloopFwdSm80ILi8ELi1ELb1EN4cute5tupleIJNS5_1CILi128EEENS7_ILi48EEENS7_ILi256EEEEEELi256ENS_10bfloat16_tEfNS_4arch4Sm80ELb0ELb1ELb1ELb0ELb1ELb0ELb1ELb1EEENS1_21CollectiveEpilogueFwdINS6_IJS8_SA_S9_EEENS6_IJNS7_ILi1EEESI_SI_EEESC_SE_Li256ELb0ELb1ELb1ELb0EEENS1_19SingleTileSchedulerILb0ELb1ELb1ELi128EEEEEEEEEvNT_6ParamsE)
        .other          _ZN7cutlass13device_kernelIN5flash19enable_sm80_to_sm89INS1_16FlashAttnFwdSm80INS1_25CollectiveMainloopFwdSm80ILi8ELi1ELb1EN4cute5tupleIJNS5_1CILi128EEENS7_ILi48EEENS7_ILi256EEEEEELi256ENS_10bfloat16_tEfNS_4arch4Sm80ELb0ELb1ELb1ELb0ELb1ELb0ELb1ELb1EEENS1_21CollectiveEpilogueFwdINS6_IJS8_SA_S9_EEENS6_IJNS7_ILi1EEESI_SI_EEESC_SE_Li256ELb0ELb1ELb1ELb0EEENS1_19SingleTileSchedulerILb0ELb1ELb1ELi128EEEEEEEEEvNT_6ParamsE,@"STO_CUDA_ENTRY STV_DEFAULT"
_ZN7cutlass13device_kernelIN5flash19enable_sm80_to_sm89INS1_16FlashAttnFwdSm80INS1_25CollectiveMainloopFwdSm80ILi8ELi1ELb1EN4cute5tupleIJNS5_1CILi128EEENS7_ILi48EEENS7_ILi256EEEEEELi256ENS_10bfloat16_tEfNS_4arch4Sm80ELb0ELb1ELb1ELb0ELb1ELb0ELb1ELb1EEENS1_21CollectiveEpilogueFwdINS6_IJS8_SA_S9_EEENS6_IJNS7_ILi1EEESI_SI_EEESC_SE_Li256ELb0ELb1ELb1ELb0EEENS1_19SingleTileSchedulerILb0ELb1ELb1ELi128EEEEEEEEEvNT_6ParamsE:
[----:B------:R-:W-:Y:S01]  /*0000*/  LDC R1, c[0x0][0x28] ;  /* 0x00000a00ff017b82 */ /* 0x000fe20000000800 */
[----:B------:R-:W-:Y:S05]  /*0010*/  EXIT ;  /* 0x000000000000794d */ /* 0x000fea0003800000 */
.L_x_3:
        /* <DEDUP_REMOVED lines=14> */
.L_x_21:


//--------------------- .text._ZN7cutlass13device_kernelIN5flash19enable_sm80_to_sm89INS1_16FlashAttnFwdSm80INS1_25CollectiveMainloopFwdSm80ILi8ELi1ELb1EN4cute5tupleIJNS5_1CILi128EEENS7_ILi48EEENS7_ILi256EEEEEELi256ENS_10bfloat16_tEfNS_4arch4Sm80ELb0ELb1ELb1ELb1ELb1ELb0ELb1ELb1EEENS1_21CollectiveEpilogueFwdINS6_IJS8_SA_S9_EEENS6_IJNS7_ILi1EEESI_SI_EEESC_SE_Li256ELb1ELb1ELb1ELb0EEENS1_36VarlenDynamicPersistentTileSchedulerILi128ELi48ELi256ELi256ELb1ELb1ELb0ELb1ELb0ELb1EEEEEEEEEvNT_6ParamsE --------------------------
	.section	.text._ZN7cutlass13device_kernelIN5flash19enable_sm80_to_sm89INS1_16FlashAttnFwdSm80INS1_25CollectiveMainloopFwdSm80ILi8ELi1ELb1EN4cute5tupleIJNS5_1CILi128EEENS7_ILi48EEENS7_ILi256EEEEEELi256ENS_10bfloat16_tEfNS_4arch4Sm80ELb0ELb1ELb1ELb1ELb1ELb0ELb1ELb1EEENS1_21CollectiveEpilogueFwdINS6_IJS8_SA_S9_EEENS6_IJNS7_ILi1EEESI_SI_EEESC_SE_Li256ELb1ELb1ELb1ELb0EEENS1_36VarlenDynamicPersistentTileSchedulerILi128ELi48ELi256ELi256ELb1ELb1ELb0ELb1ELb0ELb1EEEEEEEEEvNT_6ParamsE,"ax",@progbits
	.align	128
.text._ZN7cutlass13device_kernelIN5flash19enable_sm80_to_sm89INS1_16FlashAttnFwdSm80INS1_25CollectiveMainloopFwdSm80ILi8ELi1ELb1EN4cute5tupleIJNS5_1CILi128EEENS7_ILi48EEENS7_ILi256EEEEEELi256ENS_10bfloat16_tEfNS_4arch4Sm80ELb0ELb1ELb1ELb1ELb1ELb0ELb1ELb1EEENS1_21CollectiveEpilogueFwdINS6_IJS8_SA_S9_EEENS6_IJNS7_ILi1EEESI_SI_EEESC_SE_Li256ELb1ELb1ELb1ELb0EEENS1_36VarlenDynamicPersistentTileSchedulerILi128ELi48ELi256ELi256ELb1ELb1ELb0ELb1ELb0ELb1EEEEEEEEEvNT_6ParamsE:
        .type           _ZN7cutlass13device_kernelIN5flash19enable_sm80_to_sm89INS1_16FlashAttnFwdSm80INS1_25CollectiveMainloopFwdSm80ILi8ELi1ELb1EN4cute5tupleIJNS5_1CILi128EEENS7_ILi48EEENS7_ILi256EEEEEELi256ENS_10bfloat16_tEfNS_4arch4Sm80ELb0ELb1ELb1ELb1ELb1ELb0ELb1ELb1EEENS1_21CollectiveEpilogueFwdINS6_IJS8_SA_S9_EEENS6_IJNS7_ILi1EEESI_SI_EEESC_SE_Li256ELb1ELb1ELb1ELb0EEENS1_36VarlenDynamicPersistentTileSchedulerILi128ELi48ELi256ELi256ELb1ELb1ELb0ELb1ELb0ELb1EEEEEEEEEvNT_6ParamsE,@function
        .size           _ZN7cutlass13device_kernelIN5flash19enable_sm80_to_sm89INS1_16FlashAttnFwdSm80INS1_25CollectiveMainloopFwdSm80ILi8ELi1ELb1EN4cute5tupleIJNS5_1CILi128EEENS7_ILi48EEENS7_ILi256EEEEEELi256ENS_10bfloat16_tEfNS_4arch4Sm80ELb0ELb1ELb1ELb1ELb1ELb0ELb1ELb1EEENS1_21CollectiveEpilogueFwdINS6_IJS8_SA_S9_EEENS6_IJNS7_ILi1EEESI_SI_EEESC_SE_Li256ELb1ELb1ELb1ELb0EEENS1_36VarlenDynamicPersistentTileSchedulerILi128ELi48ELi256ELi256ELb1ELb1ELb0ELb1ELb0ELb1EEEEEEEEEvNT_6ParamsE,(.L_x_22 - _ZN7cutlass13device_kernelIN5flash19enable_sm80_to_sm89INS1_16FlashAttnFwdSm80INS1_25CollectiveMainloopFwdSm80ILi8ELi1ELb1EN4cute5tupleIJNS5_1CILi128EEENS7_ILi48EEENS7_ILi256EEEEEELi256ENS_10bfloat16_tEfNS_4arch4Sm80ELb0ELb1ELb1ELb1ELb1ELb0ELb1ELb1EEENS1_21CollectiveEpilogueFwdINS6_IJS8_SA_S9_EEENS6_IJNS7_ILi1EEESI_SI_EEESC_SE_Li256ELb1ELb1ELb1ELb0EEENS1_36VarlenDynamicPersistentTileSchedulerILi128ELi48ELi256ELi256ELb1ELb1ELb0ELb1ELb0ELb1EEEEEEEEEvNT_6ParamsE)
        .other          _ZN7cutlass13device_kernelIN5flash19enable_sm80_to_sm89INS1_16FlashAttnFwdSm80INS1_25CollectiveMainloopFwdSm80ILi8ELi1ELb1EN4cute5tupleIJNS5_1CILi128EEENS7_ILi48EEENS7_ILi256EEEEEELi256ENS_10bfloat16_tEfNS_4arch4Sm80ELb0ELb1ELb1ELb1ELb1ELb0ELb1ELb1EEENS1_21CollectiveEpilogueFwdINS6_IJS8_SA_S9_EEENS6_IJNS7_ILi1EEESI_SI_EEESC_SE_Li256ELb1ELb1ELb1ELb0EEENS1_36VarlenDynamicPersistentTileSchedulerILi128ELi48ELi256ELi256ELb1ELb1ELb0ELb1ELb0ELb1EEEEEEEEEvNT_6ParamsE,@"STO_CUDA_ENTRY STV_DEFAULT"
_ZN7cutlass13device_kernelIN5flash19enable_sm80_to_sm89INS1_16FlashAttnFwdSm80INS1_25CollectiveMainloopFwdSm80ILi8ELi1ELb1EN4cute5tupleIJNS5_1CILi128EEENS7_ILi48EEENS7_ILi256EEEEEELi256ENS_10bfloat16_tEfNS_4arch4Sm80ELb0ELb1ELb1ELb1ELb1ELb0ELb1ELb1EEENS1_21CollectiveEpilogueFwdINS6_IJS8_SA_S9_EEENS6_IJNS7_ILi1EEESI_SI_EEESC_SE_Li256ELb1ELb1ELb1ELb0EEENS1_36VarlenDynamicPersistentTileSchedulerILi128ELi48ELi256ELi256ELb1ELb1ELb0ELb1ELb0ELb1EEEEEEEEEvNT_6ParamsE:
[----:B------:R-:W-:Y:S01]  /*0000*/  LDC R1, c[0x0][0x28] ;  /* 0x00000a00ff017b82 */ /* 0x000fe20000000800 */
[----:B------:R-:W-:Y:S05]  /*0010*/  EXIT ;  /* 0x000000000000794d */ /* 0x000fea0003800000 */
.L_x_4:
        /* <DEDUP_REMOVED lines=14> */
.L_x_22:


//--------------------- .text._ZN7cutlass13device_kernelIN5flash19enable_sm80_to_sm89INS1_16FlashAttnFwdSm80INS1_25CollectiveMainloopFwdSm80ILi8ELi1ELb0EN4cute5tupleIJNS5_1CILi128EEENS7_ILi32EEENS7_ILi256EEEEEELi256ENS_10bfloat16_tEfNS_4arch4Sm80ELb0ELb1ELb1ELb1ELb1ELb1ELb1ELb1EEENS1_21CollectiveEpilogueFwdINS6_IJS8_SA_S9_EEENS6_IJNS7_ILi1EEESI_SI_EEESC_SE_Li256ELb1ELb1ELb1ELb0EEENS1_36VarlenDynamicPersistentTileSchedulerILi128ELi32ELi256ELi256ELb1ELb1ELb0ELb1ELb0ELb1EEEEEEEEEvNT_6ParamsE --------------------------
	.section	.text._ZN7cutlass13device_kernelIN5flash19enable_sm80_to_sm89INS1_16FlashAttnFwdSm80INS1_25CollectiveMainloopFwdSm80ILi8ELi1ELb0EN4cute5tupleIJNS5_1CILi128EEENS7_ILi32EEENS7_ILi256EEEEEELi256ENS_10bfloat16_tEfNS_4arch4Sm80ELb0ELb1ELb1ELb1ELb1ELb1ELb1ELb1EEENS1_21CollectiveEpilogueFwdINS6_IJS8_SA_S9_EEENS6_IJNS7_ILi1EEESI_SI_EEESC_SE_Li256ELb1ELb1ELb1ELb0EEENS1_36VarlenDynamicPersistentTileSchedulerILi128ELi32ELi256ELi256ELb1ELb1ELb0ELb1ELb0ELb1EEEEEEEEEvNT_6ParamsE,"ax",@progbits
	.align	128
.text._ZN7cutlass13device_kernelIN5flash19enable_sm80_to_sm89INS1_16FlashAttnFwdSm80INS1_25CollectiveMainloopFwdSm80ILi8ELi1ELb0EN4cute5tupleIJNS5_1CILi128EEENS7_ILi32EEENS7_ILi256EEEEEELi256ENS_10bfloat16_tEfNS_4arch4Sm80ELb0ELb1ELb1ELb1ELb1ELb1ELb1ELb1EEENS1_21CollectiveEpilogueFwdINS6_IJS8_SA_S9_EEENS6_IJNS7_ILi1EEESI_SI_EEESC_SE_Li256ELb1ELb1ELb1ELb0EEENS1_36VarlenDynamicPersistentTileSchedulerILi128ELi32ELi256ELi256ELb1ELb1ELb0ELb1ELb0ELb1EEEEEEEEEvNT_6ParamsE:
        .type           _ZN7cutlass13device_kernelIN5flash19enable_sm80_to_sm89INS1_16FlashAttnFwdSm80INS1_25CollectiveMainloopFwdSm80ILi8ELi1ELb0EN4cute5tupleIJNS5_1CILi128EEENS7_ILi32EEENS7_ILi256EEEEEELi256ENS_10bfloat16_tEfNS_4arch4Sm80ELb0ELb1ELb1ELb1ELb1ELb1ELb1ELb1EEENS1_21CollectiveEpilogueFwdINS6_IJS8_SA_S9_EEENS6_IJNS7_ILi1EEESI_SI_EEESC_SE_Li256ELb1ELb1ELb1ELb0EEENS1_36VarlenDynamicPersistentTileSchedulerILi128ELi32ELi256ELi256ELb1ELb1ELb0ELb1ELb0ELb1EEEEEEEEEvNT_6ParamsE,@function
        .size           _ZN7cutlass13device_kernelIN5flash19enable_sm80_to_sm89INS1_16FlashAttnFwdSm80INS1_25CollectiveMainloopFwdSm80ILi8ELi1ELb0EN4cute5tupleIJNS5_1CILi128EEENS7_ILi32EEENS7_ILi256EEEEEELi256ENS_10bfloat16_tEfNS_4arch4Sm80ELb0ELb1ELb1ELb1ELb1ELb1ELb1ELb1EEENS1_21CollectiveEpilogueFwdINS6_IJS8_SA_S9_EEENS6_IJNS7_ILi1EEESI_SI_EEESC_SE_Li256ELb1ELb1ELb1ELb0EEENS1_36VarlenDynamicPersistentTileSchedulerILi128ELi32ELi256ELi256ELb1ELb1ELb0ELb1ELb0ELb1EEEEEEEEEvNT_6ParamsE,(.L_x_23 - _ZN7cutlass13device_kernelIN5flash19enable_sm80_to_sm89INS1_16FlashAttnFwdSm80INS1_25CollectiveMainloopFwdSm80ILi8ELi1ELb0EN4cute5tupleIJNS5_1CILi128EEENS7_ILi32EEENS7_ILi256EEEEEELi256ENS_10bfloat16_tEfNS_4arch4Sm80ELb0ELb1ELb1ELb1ELb1ELb1ELb1ELb1EEENS1_21CollectiveEpilogueFwdINS6_IJS8_SA_S9_EEENS6_IJNS7_ILi1EEESI_SI_EEESC_SE_Li256ELb1ELb1ELb1ELb0EEENS1_36VarlenDynamicPersistentTileSchedulerILi128ELi32ELi256ELi256ELb1ELb1ELb0ELb1ELb0ELb1EEEEEEEEEvNT_6ParamsE)
        .other          _ZN7cutlass13device_kernelIN5flash19enable_sm80_to_sm89INS1_16FlashAttnFwdSm80INS1_25CollectiveMainloopFwdSm80ILi8ELi1ELb0EN4cute5tupleIJNS5_1CILi128EEENS7_ILi32EEENS7_ILi256EEEEEELi256ENS_10bfloat16_tEfNS_4arch4Sm80ELb0ELb1ELb1ELb1ELb1ELb1ELb1ELb1EEENS1_21CollectiveEpilogueFwdINS6_IJS8_SA_S9_EEENS6_IJNS7_ILi1EEESI_SI_EEESC_SE_Li256ELb1ELb1ELb1ELb0EEENS1_36VarlenDynamicPersistentTileSchedulerILi128ELi32ELi256ELi256ELb1ELb1ELb0ELb1ELb0ELb1EEEEEEEEEvNT_6ParamsE,@"STO_CUDA_ENTRY STV_DEFAULT"
_ZN7cutlass13device_kernelIN5flash19enable_sm80_to_sm89INS1_16FlashAttnFwdSm80INS1_25CollectiveMainloopFwdSm80ILi8ELi1ELb0EN4cute5tupleIJNS5_1CILi128EEENS7_ILi32EEENS7_ILi256EEEEEELi256ENS_10bfloat16_tEfNS_4arch4Sm80ELb0ELb1ELb1ELb1ELb1ELb1ELb1ELb1EEENS1_21CollectiveEpilogueFwdINS6_IJS8_SA_S9_EEENS6_IJNS7_ILi1EEESI_SI_EEESC_SE_Li256ELb1ELb1ELb1ELb0EEENS1_36VarlenDynamicPersistentTileSchedulerILi128ELi32ELi256ELi256ELb1ELb1ELb0ELb1ELb0ELb1EEEEEEEEEvNT_6ParamsE:
[----:B------:R-:W-:Y:S01]  /*0000*/  LDC R1, c[0x0][0x28] ;  /* 0x00000a00ff017b82 */ /* 0x000fe20000000800 */
[----:B------:R-:W-:Y:S05]  /*0010*/  EXIT ;  /* 0x000000000000794d */ /* 0x000fea0003800000 */
.L_x_5:
        /* <DEDUP_REMOVED lines=14> */
.L_x_23:


//--------------------- .text._ZN7cutlass13device_kernelIN5flash19enable_sm80_to_sm89INS1_16FlashAttnFwdSm80INS1_25CollectiveMainloopFwdSm80ILi8ELi1ELb1EN4cute5tupleIJNS5_1CILi128EEENS7_ILi64EEENS7_ILi256EEEEEELi256ENS_10bfloat16_tEfNS_4arch4Sm80ELb1ELb0ELb1ELb0ELb1ELb0ELb1ELb1EEENS1_21CollectiveEpilogueFwdINS6_IJS8_SA_S9_EEENS6_IJNS7_ILi1EEESI_SI_EEESC_SE_Li256ELb0ELb1ELb1ELb0EEENS1_30DynamicPersistentTileSchedulerILi256ELi256ELb1ELb1ELb0EEEEEEEEEvNT_6ParamsE --------------------------
	.section	.text._ZN7cutlass13device_kernelIN5flash19enable_sm80_to_sm89INS1_16FlashAttnFwdSm80INS1_25CollectiveMainloopFwdSm80ILi8ELi1ELb1EN4cute5tupleIJNS5_1CILi128EEENS7_ILi64EEENS7_ILi256EEEEEELi256ENS_10bfloat16_tEfNS_4arch4Sm80ELb1ELb0ELb1ELb0ELb1ELb0ELb1ELb1EEENS1_21CollectiveEpilogueFwdINS6_IJS8_SA_S9_EEENS6_IJNS7_ILi1EEESI_SI_EEESC_SE_Li256ELb0ELb1ELb1ELb0EEENS1_30DynamicPersistentTileSchedulerILi256ELi256ELb1ELb1ELb0EEEEEEEEEvNT_6ParamsE,"ax",@progbits
	.align	128
.text._ZN7cutlass13device_kernelIN5flash19enable_sm80_to_sm89INS1_16FlashAttnFwdSm80INS1_25CollectiveMainloopFwdSm80ILi8ELi1ELb1EN4cute5tupleIJNS5_1CILi128EEENS7_ILi64EEENS7_ILi256EEEEEELi256ENS_10bfloat16_tEfNS_4arch4Sm80ELb1ELb0ELb1ELb0ELb1ELb0ELb1ELb1EEENS1_21CollectiveEpilogueFwdINS6_IJS8_SA_S9_EEENS6_IJNS7_ILi1EEESI_SI_EEESC_SE_Li256ELb0ELb1ELb1ELb0EEENS1_30DynamicPersistentTileSchedulerILi256ELi256ELb1ELb1ELb0EEEEEEEEEvNT_6ParamsE:
        .type           _ZN7cutlass13device_kernelIN5flash19enable_sm80_to_sm89INS1_16FlashAttnFwdSm80INS1_25CollectiveMainloopFwdSm80ILi8ELi1ELb1EN4cute5tupleIJNS5_1CILi128EEENS7_ILi64EEENS7_ILi256EEEEEELi256ENS_10bfloat16_tEfNS_4arch4Sm80ELb1ELb0ELb1ELb0ELb1ELb0ELb1ELb1EEENS1_21CollectiveEpilogueFwdINS6_IJS8_SA_S9_EEENS6_IJNS7_ILi1EEESI_SI_EEESC_SE_Li256ELb0ELb1ELb1ELb0EEENS1_30DynamicPersistentTileSchedulerILi256ELi256ELb1ELb1ELb0EEEEEEEEEvNT_6ParamsE,@function
        .size           _ZN7cutlass13device_kernelIN5flash19enable_sm80_to_sm89INS1_16FlashAttnFwdSm80INS1_25CollectiveMainloopFwdSm80ILi8ELi1ELb1EN4cute5tupleIJNS5_1CILi128EEENS7_ILi64EEENS7_ILi256EEEEEELi256ENS_10bfloat16_tEfNS_4arch4Sm80ELb1ELb0ELb1ELb0ELb1ELb0ELb1ELb1EEENS1_21CollectiveEpilogueFwdINS6_IJS8_SA_S9_EEENS6_IJNS7_ILi1EEESI_SI_EEESC_SE_Li256ELb0ELb1ELb1ELb0EEENS1_30DynamicPersistentTileSchedulerILi256ELi256ELb1ELb1ELb0EEEEEEEEEvNT_6ParamsE,(.L_x_24 - _ZN7cutlass13device_kernelIN5flash19enable_sm80_to_sm89INS1_16FlashAttnFwdSm80INS1_25CollectiveMainloopFwdSm80ILi8ELi1ELb1EN4cute5tupleIJNS5_1CILi128EEENS7_ILi64EEENS7_ILi256EEEEEELi256ENS_10bfloat16_tEfNS_4arch4Sm80ELb1ELb0ELb1ELb0ELb1ELb0ELb1ELb1EEENS1_21CollectiveEpilogueFwdINS6_IJS8_SA_S9_EEENS6_IJNS7_ILi1EEESI_SI_EEESC_SE_Li256ELb0ELb1ELb1ELb0EEENS1_30DynamicPersistentTileSchedulerILi256ELi256ELb1ELb1ELb0EEEEEEEEEvNT_6ParamsE)
        .other          _ZN7cutlass13device_kernelIN5flash19enable_sm80_to_sm89INS1_16FlashAttnFwdSm80INS1_25CollectiveMainloopFwdSm80ILi8ELi1ELb1EN4cute5tupleIJNS5_1CILi128EEENS7_ILi64EEENS7_ILi256EEEEEELi256ENS_10bfloat16_tEfNS_4arch4Sm80ELb1ELb0ELb1ELb0ELb1ELb0ELb1ELb1EEENS1_21CollectiveEpilogueFwdINS6_IJS8_SA_S9_EEENS6_IJNS7_ILi1EEESI_SI_EEESC_SE_Li256ELb0ELb1ELb1ELb0EEENS1_30DynamicPersistentTileSchedulerILi256ELi256ELb1ELb1ELb0EEEEEEEEEvNT_6ParamsE,@"STO_CUDA_ENTRY STV_DEFAULT"
_ZN7cutlass13device_kernelIN5flash19enable_sm80_to_sm89INS1_16FlashAttnFwdSm80INS1_25CollectiveMainloopFwdSm80ILi8ELi1ELb1EN4cute5tupleIJNS5_1CILi128EEENS7_ILi64EEENS7_ILi256EEEEEELi256ENS_10bfloat16_tEfNS_4arch4Sm80ELb1ELb0ELb1ELb0ELb1ELb0ELb1ELb1EEENS1_21CollectiveEpilogueFwdINS6_IJS8_SA_S9_EEENS6_IJNS7_ILi1EEESI_SI_EEESC_SE_Li256ELb0ELb1ELb1ELb0EEENS1_30DynamicPersistentTileSchedulerILi256ELi256ELb1ELb1ELb0EEEEEEEEEvNT_6ParamsE:
[----:B------:R-:W-:Y:S01]  /*0000*/  LDC R1, c[0x0][0x28] ;  /* 0x00000a00ff017b82 */ /* 0x000fe20000000800 */
[----:B------:R-:W-:Y:S05]  /*0010*/  EXIT ;  /* 0x000000000000794d */ /* 0x000fea0003800000 */
.L_x_6:
        /* <DEDUP_REMOVED lines=14> */
.L_x_24:


//--------------------- .text._ZN7cutlass13device_kernelIN5flash19enable_sm80_to_sm89INS1_16FlashAttnFwdSm80INS1_25CollectiveMainloopFwdSm80ILi8ELi1ELb1EN4cute5tupleIJNS5_1CILi128EEENS7_ILi48EEENS7_ILi256EEEEEELi256ENS_10bfloat16_tEfNS_4arch4Sm80ELb1ELb0ELb1ELb1ELb1ELb0ELb1ELb1EEENS1_21CollectiveEpilogueFwdINS6_IJS8_SA_S9_EEENS6_IJNS7_ILi1EEESI_SI_EEESC_SE_Li256ELb1ELb1ELb1ELb0EEENS1_36VarlenDynamicPersistentTileSchedulerILi128ELi48ELi256ELi256ELb1ELb1ELb0ELb1ELb1ELb1EEEEEEEEEvNT_6ParamsE --------------------------
	.section	.text._ZN7cutlass13device_kernelIN5flash19enable_sm80_to_sm89INS1_16FlashAttnFwdSm80INS1_25CollectiveMainloopFwdSm80ILi8ELi1ELb1EN4cute5tupleIJNS5_1CILi128EEENS7_ILi48EEENS7_ILi256EEEEEELi256ENS_10bfloat16_tEfNS_4arch4Sm80ELb1ELb0ELb1ELb1ELb1ELb0ELb1ELb1EEENS1_21CollectiveEpilogueFwdINS6_IJS8_SA_S9_EEENS6_IJNS7_ILi1EEESI_SI_EEESC_SE_Li256ELb1ELb1ELb1ELb0EEENS1_36VarlenDynamicPersistentTileSchedulerILi128ELi48ELi256ELi256ELb1ELb1ELb0ELb1ELb1ELb1EEEEEEEEEvNT_6ParamsE,"ax",@progbits
	.align	128
.text._ZN7cutlass13device_kernelIN5flash19enable_sm80_to_sm89INS1_16FlashAttnFwdSm80INS1_25CollectiveMainloopFwdSm80ILi8ELi1ELb1EN4cute5tupleIJNS5_1CILi128EEENS7_ILi48EEENS7_ILi256EEEEEELi256ENS_10bfloat16_tEfNS_4arch4Sm80ELb1ELb0ELb1ELb1ELb1ELb0ELb1ELb1EEENS1_21CollectiveEpilogueFwdINS6_IJS8_SA_S9_EEENS6_IJNS7_ILi1EEESI_SI_EEESC_SE_Li256ELb1ELb1ELb1ELb0EEENS1_36VarlenDynamicPersistentTileSchedulerILi128ELi48ELi256ELi256ELb1ELb1ELb0ELb1ELb1ELb1EEEEEEEEEvNT_6ParamsE:
        .type           _ZN7cutlass13device_kernelIN5flash19enable_sm80_to_sm89INS1_16FlashAttnFwdSm80INS1_25CollectiveMainloopFwdSm80ILi8ELi1ELb1EN4cute5tupleIJNS5_1CILi128EEENS7_ILi48EEENS7_ILi256EEEEEELi256ENS_10bfloat16_tEfNS_4arch4Sm80ELb1ELb0ELb1ELb1ELb1ELb0ELb1ELb1EEENS1_21CollectiveEpilogueFwdINS6_IJS8_SA_S9_EEENS6_IJNS7_ILi1EEESI_SI_EEESC_SE_Li256ELb1ELb1ELb1ELb0EEENS1_36VarlenDynamicPersistentTileSchedulerILi128ELi48ELi256ELi256ELb1ELb1ELb0ELb1ELb1ELb1EEEEEEEEEvNT_6ParamsE,@function
        .size           _ZN7cutlass13device_kernelIN5flash19enable_sm80_to_sm89INS1_16FlashAttnFwdSm80INS1_25CollectiveMainloopFwdSm80ILi8ELi1ELb1EN4cute5tupleIJNS5_1CILi128EEENS7_ILi48EEENS7_ILi256EEEEEELi256ENS_10bfloat16_tEfNS_4arch4Sm80ELb1ELb0ELb1ELb1ELb1ELb0ELb1ELb1EEENS1_21CollectiveEpilogueFwdINS6_IJS8_SA_S9_EEENS6_IJNS7_ILi1EEESI_SI_EEESC_SE_Li256ELb1ELb1ELb1ELb0EEENS1_36VarlenDynamicPersistentTileSchedulerILi128ELi48ELi256ELi256ELb1ELb1ELb0ELb1ELb1ELb1EEEEEEEEEvNT_6ParamsE,(.L_x_25 - _ZN7cutlass13device_kernelIN5flash19enable_sm80_to_sm89INS1_16FlashAttnFwdSm80INS1_25CollectiveMainloopFwdSm80ILi8ELi1ELb1EN4cute5tupleIJNS5_1CILi128EEENS7_ILi48EEENS7_ILi256EEEEEELi256ENS_10bfloat16_tEfNS_4arch4Sm80ELb1ELb0ELb1ELb1ELb1ELb0ELb1ELb1EEENS1_21CollectiveEpilogueFwdINS6_IJS8_SA_S9_EEENS6_IJNS7_ILi1EEESI_SI_EEESC_SE_Li256ELb1ELb1ELb1ELb0EEENS1_36VarlenDynamicPersistentTileSchedulerILi128ELi48ELi256ELi256ELb1ELb1ELb0ELb1ELb1ELb1EEEEEEEEEvNT_6ParamsE)
        .other          _ZN7cutlass13device_kernelIN5flash19enable_sm80_to_sm89INS1_16FlashAttnFwdSm80INS1_25CollectiveMainloopFwdSm80ILi8ELi1ELb1EN4cute5tupleIJNS5_1CILi128EEENS7_ILi48EEENS7_ILi256EEEEEELi256ENS_10bfloat16_tEfNS_4arch4Sm80ELb1ELb0ELb1ELb1ELb1ELb0ELb1ELb1EEENS1_21CollectiveEpilogueFwdINS6_IJS8_SA_S9_EEENS6_IJNS7_ILi1EEESI_SI_EEESC_SE_Li256ELb1ELb1ELb1ELb0EEENS1_36VarlenDynamicPersistentTileSchedulerILi128ELi48ELi256ELi256ELb1ELb1ELb0ELb1ELb1ELb1EEEEEEEEEvNT_6ParamsE,@"STO_CUDA_ENTRY STV_DEFAULT"
_ZN7cutlass13device_kernelIN5flash19enable_sm80_to_sm89INS1_16FlashAttnFwdSm80INS1_25CollectiveMainloopFwdSm80ILi8ELi1ELb1EN4cute5tupleIJNS5_1CILi128EEENS7_ILi48EEENS7_ILi256EEEEEELi256ENS_10bfloat16_tEfNS_4arch4Sm80ELb1ELb0ELb1ELb1ELb1ELb0ELb1ELb1EEENS1_21CollectiveEpilogueFwdINS6_IJS8_SA_S9_EEENS6_IJNS7_ILi1EEESI_SI_EEESC_SE_Li256ELb1ELb1ELb1ELb0EEENS1_36VarlenDynamicPersistentTileSchedulerILi128ELi48ELi256ELi256ELb1ELb1ELb0ELb1ELb1ELb1EEEEEEEEEvNT_6ParamsE:
[----:B------:R-:W-:Y:S01]  /*0000*/  LDC R1, c[0x0][0x28] ;  /* 0x00000a00ff017b82 */ /* 0x000fe20000000800 */
[----:B------:R-:W-:Y:S05]  /*0010*/  EXIT ;  /* 0x000000000000794d */ /* 0x000fea0003800000 */
.L_x_7:
        /* <DEDUP_REMOVED lines=14> */
.L_x_25:


//--------------------- .text._ZN7cutlass13device_kernelIN5flash19enable_sm80_to_sm89INS1_16FlashAttnFwdSm80INS1_25CollectiveMainloopFwdSm80ILi8ELi1ELb0EN4cute5tupleIJNS5_1CILi128EEENS7_ILi32EEENS7_ILi256EEEEEELi256ENS_10bfloat16_tEfNS_4arch4Sm80ELb1ELb0ELb1ELb1ELb1ELb1ELb1ELb1EEENS1_21CollectiveEpilogueFwdINS6_IJS8_SA_S9_EEENS6_IJNS7_ILi1EEESI_SI_EEESC_SE_Li256ELb1ELb1ELb1ELb0EEENS1_36VarlenDynamicPersistentTileSchedulerILi128ELi32ELi256ELi256ELb1ELb1ELb0ELb1ELb1ELb1EEEEEEEEEvNT_6ParamsE --------------------------
	.section	.text._ZN7cutlass13device_kernelIN5flash19enable_sm80_to_sm89INS1_16FlashAttnFwdSm80INS1_25CollectiveMainloopFwdSm80ILi8ELi1ELb0EN4cute5tupleIJNS5_1CILi128EEENS7_ILi32EEENS7_ILi256EEEEEELi256ENS_10bfloat16_tEfNS_4arch4Sm80ELb1ELb0ELb1ELb1ELb1ELb1ELb1ELb1EEENS1_21CollectiveEpilogueFwdINS6_IJS8_SA_S9_EEENS6_IJNS7_ILi1EEESI_SI_EEESC_SE_Li256ELb1ELb1ELb1ELb0EEENS1_36VarlenDynamicPersistentTileSchedulerILi128ELi32ELi256ELi256ELb1ELb1ELb0ELb1ELb1ELb1EEEEEEEEEvNT_6ParamsE,"ax",@progbits
	.align	128
.text._ZN7cutlass13device_kernelIN5flash19enable_sm80_to_sm89INS1_16FlashAttnFwdSm80INS1_25CollectiveMainloopFwdSm80ILi8ELi1ELb0EN4cute5tupleIJNS5_1CILi128EEENS7_ILi32EEENS7_ILi256EEEEEELi256ENS_10bfloat16_tEfNS_4arch4Sm80ELb1ELb0ELb1ELb1ELb1ELb1ELb1ELb1EEENS1_21CollectiveEpilogueFwdINS6_IJS8_SA_S9_EEENS6_IJNS7_ILi1EEESI_SI_EEESC_SE_Li256ELb1ELb1ELb1ELb0EEENS1_36VarlenDynamicPersistentTileSchedulerILi128ELi32ELi256ELi256ELb1ELb1ELb0ELb1ELb1ELb1EEEEEEEEEvNT_6ParamsE:
        .type           _ZN7cutlass13device_kernelIN5flash19enable_sm80_to_sm89INS1_16FlashAttnFwdSm80INS1_25CollectiveMainloopFwdSm80ILi8ELi1ELb0EN4cute5tupleIJNS5_1CILi128EEENS7_ILi32EEENS7_ILi256EEEEEELi256ENS_10bfloat16_tEfNS_4arch4Sm80ELb1ELb0ELb1ELb1ELb1ELb1ELb1ELb1EEENS1_21CollectiveEpilogueFwdINS6_IJS8_SA_S9_EEENS6_IJNS7_ILi1EEESI_SI_EEESC_SE_Li256ELb1ELb1ELb1ELb0EEENS1_36VarlenDynamicPersistentTileSchedulerILi128ELi32ELi256ELi256ELb1ELb1ELb0ELb1ELb1ELb1EEEEEEEEEvNT_6ParamsE,@function
        .size           _ZN7cutlass13device_kernelIN5flash19enable_sm80_to_sm89INS1_16FlashAttnFwdSm80INS1_25CollectiveMainloopFwdSm80ILi8ELi1ELb0EN4cute5tupleIJNS5_1CILi128EEENS7_ILi32EEENS7_ILi256EEEEEELi256ENS_10bfloat16_tEfNS_4arch4Sm80ELb1ELb0ELb1ELb1ELb1ELb1ELb1ELb1EEENS1_21CollectiveEpilogueFwdINS6_IJS8_SA_S9_EEENS6_IJNS7_ILi1EEESI_SI_EEESC_SE_Li256ELb1ELb1ELb1ELb0EEENS1_36VarlenDynamicPersistentTileSchedulerILi128ELi32ELi256ELi256ELb1ELb1ELb0ELb1ELb1ELb1EEEEEEEEEvNT_6ParamsE,(.L_x_26 - _ZN7cutlass13device_kernelIN5flash19enable_sm80_to_sm89INS1_16FlashAttnFwdSm80INS1_25CollectiveMainloopFwdSm80ILi8ELi1ELb0EN4cute5tupleIJNS5_1CILi128EEENS7_ILi32EEENS7_ILi256EEEEEELi256ENS_10bfloat16_tEfNS_4arch4Sm80ELb1ELb0ELb1ELb1ELb1ELb1ELb1ELb1EEENS1_21CollectiveEpilogueFwdINS6_IJS8_SA_S9_EEENS6_IJNS7_ILi1EEESI_SI_EEESC_SE_Li256ELb1ELb1ELb1ELb0EEENS1_36VarlenDynamicPersistentTileSchedulerILi128ELi32ELi256ELi256ELb1ELb1ELb0ELb1ELb1ELb1EEEEEEEEEvNT_6ParamsE)
        .other          _ZN7cutlass13device_kernelIN5flash19enable_sm80_to_sm89INS1_16FlashAttnFwdSm80INS1_25CollectiveMainloopFwdSm80ILi8ELi1ELb0EN4cute5tupleIJNS5_1CILi128EEENS7_ILi32EEENS7_ILi256EEEEEELi256ENS_10bfloat16_tEfNS_4arch4Sm80ELb1ELb0ELb1ELb1ELb1ELb1ELb1ELb1EEENS1_21CollectiveEpilogueFwdINS6_IJS8_SA_S9_EEENS6_IJNS7_ILi1EEESI_SI_EEESC_SE_Li256ELb1ELb1ELb1ELb0EEENS1_36VarlenDynamicPersistentTileSchedulerILi128ELi32ELi256ELi256ELb1ELb1ELb0ELb1ELb1ELb1EEEEEEEEEvNT_6ParamsE,@"STO_CUDA_ENTRY STV_DEFAULT"
_ZN7cutlass13device_kernelIN5flash19enable_sm80_to_sm89INS1_16FlashAttnFwdSm80INS1_25CollectiveMainloopFwdSm80ILi8ELi1ELb0EN4cute5tupleIJNS5_1CILi128EEENS7_ILi32EEENS7_ILi256EEEEEELi256ENS_10bfloat16_tEfNS_4arch4Sm80ELb1ELb0ELb1ELb1ELb1ELb1ELb1ELb1EEENS1_21CollectiveEpilogueFwdINS6_IJS8_SA_S9_EEENS6_IJNS7_ILi1EEESI_SI_EEESC_SE_Li256ELb1ELb1ELb1ELb0EEENS1_36VarlenDynamicPersistentTileSchedulerILi128ELi32ELi256ELi256ELb1ELb1ELb0ELb1ELb1ELb1EEEEEEEEEvNT_6ParamsE:
[----:B------:R-:W-:Y:S01]  /*0000*/  LDC R1, c[0x0][0x28] ;  /* 0x00000a00ff017b82 */ /* 0x000fe20000000800 */
[----:B------:R-:W-:Y:S05]  /*0010*/  EXIT ;  /* 0x000000000000794d */ /* 0x000fea0003800000 */
.L_x_8:
        /* <DEDUP_REMOVED lines=14> */
.L_x_26:


//--------------------- .text._ZN7cutlass13device_kernelIN5flash19enable_sm80_to_sm89INS1_16FlashAttnFwdSm80INS1_25CollectiveMainloopFwdSm80ILi8ELi1ELb0EN4cute5tupleIJNS5_1CILi128EEENS7_ILi96EEENS7_ILi256EEEEEELi256ENS_10bfloat16_tEfNS_4arch4Sm80ELb0ELb0ELb1ELb0ELb1ELb0ELb1ELb1EEENS1_21CollectiveEpilogueFwdINS6_IJS8_SA_S9_EEENS6_IJNS7_ILi1EEESI_SI_EEESC_SE_Li256ELb0ELb1ELb1ELb0EEENS1_19SingleTileSchedulerILb0ELb1ELb1ELi128EEEEEEEEEvNT_6ParamsE --------------------------
	.section	.text._ZN7cutlass13device_kernelIN5flash19enable_sm80_to_sm89INS1_16FlashAttnFwdSm80INS1_25CollectiveMainloopFwdSm80ILi8ELi1ELb0EN4cute5tupleIJNS5_1CILi128EEENS7_ILi96EEENS7_ILi256EEEEEELi256ENS_10bfloat16_tEfNS_4arch4Sm80ELb0ELb0ELb1ELb0ELb1ELb0ELb1ELb1EEENS1_21CollectiveEpilogueFwdINS6_IJS8_SA_S9_EEENS6_IJNS7_ILi1EEESI_SI_EEESC_SE_Li256ELb0ELb1ELb1ELb0EEENS1_19SingleTileSchedulerILb0ELb1ELb1ELi128EEEEEEEEEvNT_6ParamsE,"ax",@progbits
	.align	128
.text._ZN7cutlass13device_kernelIN5flash19enable_sm80_to_sm89INS1_16FlashAttnFwdSm80INS1_25CollectiveMainloopFwdSm80ILi8ELi1ELb0EN4cute5tupleIJNS5_1CILi128EEENS7_ILi96EEENS7_ILi256EEEEEELi256ENS_10bfloat16_tEfNS_4arch4Sm80ELb0ELb0ELb1ELb0ELb1ELb0ELb1ELb1EEENS1_21CollectiveEpilogueFwdINS6_IJS8_SA_S9_EEENS6_IJNS7_ILi1EEESI_SI_EEESC_SE_Li256ELb0ELb1ELb1ELb0EEENS1_19SingleTileSchedulerILb0ELb1ELb1ELi128EEEEEEEEEvNT_6ParamsE:
        .type           _ZN7cutlass13device_kernelIN5flash19enable_sm80_to_sm89INS1_16FlashAttnFwdSm80INS1_25CollectiveMainloopFwdSm80ILi8ELi1ELb0EN4cute5tupleIJNS5_1CILi128EEENS7_ILi96EEENS7_ILi256EEEEEELi256ENS_10bfloat16_tEfNS_4arch4Sm80ELb0ELb0ELb1ELb0ELb1ELb0ELb1ELb1EEENS1_21CollectiveEpilogueFwdINS6_IJS8_SA_S9_EEENS6_IJNS7_ILi1EEESI_SI_EEESC_SE_Li256ELb0ELb1ELb1ELb0EEENS1_19SingleTileSchedulerILb0ELb1ELb1ELi128EEEEEEEEEvNT_6ParamsE,@function
        .size           _ZN7cutlass13device_kernelIN5flash19enable_sm80_to_sm89INS1_16FlashAttnFwdSm80INS1_25CollectiveMainloopFwdSm80ILi8ELi1ELb0EN4cute5tupleIJNS5_1CILi128EEENS7_ILi96EEENS7_ILi256EEEEEELi256ENS_10bfloat16_tEfNS_4arch4Sm80ELb0ELb0ELb1ELb0ELb1ELb0ELb1ELb1EEENS1_21CollectiveEpilogueFwdINS6_IJS8_SA_S9_EEENS6_IJNS7_ILi1EEESI_SI_EEESC_SE_Li256ELb0ELb1ELb1ELb0EEENS1_19SingleTileSchedulerILb0ELb1ELb1ELi128EEEEEEEEEvNT_6ParamsE,(.L_x_27 - _ZN7cutlass13device_kernelIN5flash19enable_sm80_to_sm89INS1_16FlashAttnFwdSm80INS1_25CollectiveMainloopFwdSm80ILi8ELi1ELb0EN4cute5tupleIJNS5_1CILi128EEENS7_ILi96EEENS7_ILi256EEEEEELi256ENS_10bfloat16_tEfNS_4arch4Sm80ELb0ELb0ELb1ELb0ELb1ELb0ELb1ELb1EEENS1_21CollectiveEpilogueFwdINS6_IJS8_SA_S9_EEENS6_IJNS7_ILi1EEESI_SI_EEESC_SE_Li256ELb0ELb1ELb1ELb0EEENS1_19SingleTileSchedulerILb0ELb1ELb1ELi128EEEEEEEEEvNT_6ParamsE)
        .other          _ZN7cutlass13device_kernelIN5flash19enable_sm80_to_sm89INS1_16FlashAttnFwdSm80INS1_25CollectiveMainloopFwdSm80ILi8ELi1ELb0EN4cute5tupleIJNS5_1CILi128EEENS7_ILi96EEENS7_ILi256EEEEEELi256ENS_10bfloat16_tEfNS_4arch4Sm80ELb0ELb0ELb1ELb0ELb1ELb0ELb1ELb1EEENS1_21CollectiveEpilogueFwdINS6_IJS8_SA_S9_EEENS6_IJNS7_ILi1EEESI_SI_EEESC_SE_Li256ELb0ELb1ELb1ELb0EEENS1_19SingleTileSchedulerILb0ELb1ELb1ELi128EEEEEEEEEvNT_6ParamsE,@"STO_CUDA_ENTRY STV_DEFAULT"
_ZN7cutlass13device_kernelIN5flash19enable_sm80_to_sm89INS1_16FlashAttnFwdSm80INS1_25CollectiveMainloopFwdSm80ILi8ELi1ELb0EN4cute5tupleIJNS5_1CILi128EEENS7_ILi96EEENS7_ILi256EEEEEELi256ENS_10bfloat16_tEfNS_4arch4Sm80ELb0ELb0ELb1ELb0ELb1ELb0ELb1ELb1EEENS1_21CollectiveEpilogueFwdINS6_IJS8_SA_S9_EEENS6_IJNS7_ILi1EEESI_SI_EEESC_SE_Li256ELb0ELb1ELb1ELb0EEENS1_19SingleTileSchedulerILb0ELb1ELb1ELi128EEEEEEEEEvNT_6ParamsE:
[----:B------:R-:W-:Y:S01]  /*0000*/  LDC R1, c[0x0][0x28] ;  /* 0x00000a00ff017b82 */ /* 0x000fe20000000800 */
[----:B------:R-:W-:Y:S05]  /*0010*/  EXIT ;  /* 0x000000000000794d */ /* 0x000fea0003800000 */
.L_x_9:
        /* <DEDUP_REMOVED lines=14> */
.L_x_27:


//--------------------- .text._ZN7cutlass13device_kernelIN5flash19enable_sm80_to_sm89INS1_16FlashAttnFwdSm80INS1_25CollectiveMainloopFwdSm80ILi8ELi1ELb0EN4cute5tupleIJNS5_1CILi128EEENS7_ILi64EEENS7_ILi256EEEEEELi256ENS_10bfloat16_tEfNS_4arch4Sm80ELb0ELb0ELb1ELb1ELb1ELb0ELb1ELb1EEENS1_21CollectiveEpilogueFwdINS6_IJS8_SA_S9_EEENS6_IJNS7_ILi1EEESI_SI_EEESC_SE_Li256ELb1ELb1ELb1ELb0EEENS1_36VarlenDynamicPersistentTileSchedulerILi128ELi64ELi256ELi256ELb1ELb1ELb0ELb0ELb1ELb1EEEEEEEEEvNT_6ParamsE --------------------------
	.section	.text._ZN7cutlass13device_kernelIN5flash19enable_sm80_to_sm89INS1_16FlashAttnFwdSm80INS1_25CollectiveMainloopFwdSm80ILi8ELi1ELb0EN4cute5tupleIJNS5_1CILi128EEENS7_ILi64EEENS7_ILi256EEEEEELi256ENS_10bfloat16_tEfNS_4arch4Sm80ELb0ELb0ELb1ELb1ELb1ELb0ELb1ELb1EEENS1_21CollectiveEpilogueFwdINS6_IJS8_SA_S9_EEENS6_IJNS7_ILi1EEESI_SI_EEESC_SE_Li256ELb1ELb1ELb1ELb0EEENS1_36VarlenDynamicPersistentTileSchedulerILi128ELi64ELi256ELi256ELb1ELb1ELb0ELb0ELb1ELb1EEEEEEEEEvNT_6ParamsE,"ax",@progbits
	.align	128
.text._ZN7cutlass13device_kernelIN5flash19enable_sm80_to_sm89INS1_16FlashAttnFwdSm80INS1_25CollectiveMainloopFwdSm80ILi8ELi1ELb0EN4cute5tupleIJNS5_1CILi128EEENS7_ILi64EEENS7_ILi256EEEEEELi256ENS_10bfloat16_tEfNS_4arch4Sm80ELb0ELb0ELb1ELb1ELb1ELb0ELb1ELb1EEENS1_21CollectiveEpilogueFwdINS6_IJS8_SA_S9_EEENS6_IJNS7_ILi1EEESI_SI_EEESC_SE_Li256ELb1ELb1ELb1ELb0EEENS1_36VarlenDynamicPersistentTileSchedulerILi128ELi64ELi256ELi256ELb1ELb1ELb0ELb0ELb1ELb1EEEEEEEEEvNT_6ParamsE:
        .type           _ZN7cutlass13device_kernelIN5flash19enable_sm80_to_sm89INS1_16FlashAttnFwdSm80INS1_25CollectiveMainloopFwdSm80ILi8ELi1ELb0EN4cute5tupleIJNS5_1CILi128EEENS7_ILi64EEENS7_ILi256EEEEEELi256ENS_10bfloat16_tEfNS_4arch4Sm80ELb0ELb0ELb1ELb1ELb1ELb0ELb1ELb1EEENS1_21CollectiveEpilogueFwdINS6_IJS8_SA_S9_EEENS6_IJNS7_ILi1EEESI_SI_EEESC_SE_Li256ELb1ELb1ELb1ELb0EEENS1_36VarlenDynamicPersistentTileSchedulerILi128ELi64ELi256ELi256ELb1ELb1ELb0ELb0ELb1ELb1EEEEEEEEEvNT_6ParamsE,@function
        .size           _ZN7cutlass13device_kernelIN5flash19enable_sm80_to_sm89INS1_16FlashAttnFwdSm80INS1_25CollectiveMainloopFwdSm80ILi8ELi1ELb0EN4cute5tupleIJNS5_1CILi128EEENS7_ILi64EEENS7_ILi256EEEEEELi256ENS_10bfloat16_tEfNS_4arch4Sm80ELb0ELb0ELb1ELb1ELb1ELb0ELb1ELb1EEENS1_21CollectiveEpilogueFwdINS6_IJS8_SA_S9_EEENS6_IJNS7_ILi1EEESI_SI_EEESC_SE_Li256ELb1ELb1ELb1ELb0EEENS1_36VarlenDynamicPersistentTileSchedulerILi128ELi64ELi256ELi256ELb1ELb1ELb0ELb0ELb1ELb1EEEEEEEEEvNT_6ParamsE,(.L_x_28 - _ZN7cutlass13device_kernelIN5flash19enable_sm80_to_sm89INS1_16FlashAttnFwdSm80INS1_25CollectiveMainloopFwdSm80ILi8ELi1ELb0EN4cute5tupleIJNS5_1CILi128EEENS7_ILi64EEENS7_ILi256EEEEEELi256ENS_10bfloat16_tEfNS_4arch4Sm80ELb0ELb0ELb1ELb1ELb1ELb0ELb1ELb1EEENS1_21CollectiveEpilogueFwdINS6_IJS8_SA_S9_EEENS6_IJNS7_ILi1EEESI_SI_EEESC_SE_Li256ELb1ELb1ELb1ELb0EEENS1_36VarlenDynamicPersistentTileSchedulerILi128ELi64ELi256ELi256ELb1ELb1ELb0ELb0ELb1ELb1EEEEEEEEEvNT_6ParamsE)
        .other          _ZN7cutlass13device_kernelIN5flash19enable_sm80_to_sm89INS1_16FlashAttnFwdSm80INS1_25CollectiveMainloopFwdSm80ILi8ELi1ELb0EN4cute5tupleIJNS5_1CILi128EEENS7_ILi64EEENS7_ILi256EEEEEELi256ENS_10bfloat16_tEfNS_4arch4Sm80ELb0ELb0ELb1ELb1ELb1ELb0ELb1ELb1EEENS1_21CollectiveEpilogueFwdINS6_IJS8_SA_S9_EEENS6_IJNS7_ILi1EEESI_SI_EEESC_SE_Li256ELb1ELb1ELb1ELb0EEENS1_36VarlenDynamicPersistentTileSchedulerILi128ELi64ELi256ELi256ELb1ELb1ELb0ELb0ELb1ELb1EEEEEEEEEvNT_6ParamsE,@"STO_CUDA_ENTRY STV_DEFAULT"
_ZN7cutlass13device_kernelIN5flash19enable_sm80_to_sm89INS1_16FlashAttnFwdSm80INS1_25CollectiveMainloopFwdSm80ILi8ELi1ELb0EN4cute5tupleIJNS5_1CILi128EEENS7_ILi64EEENS7_ILi256EEEEEELi256ENS_10bfloat16_tEfNS_4arch4Sm80ELb0ELb0ELb1ELb1ELb1ELb0ELb1ELb1EEENS1_21CollectiveEpilogueFwdINS6_IJS8_SA_S9_EEENS6_IJNS7_ILi1EEESI_SI_EEESC_SE_Li256ELb1ELb1ELb1ELb0EEENS1_36VarlenDynamicPersistentTileSchedulerILi128ELi64ELi256ELi256ELb1ELb1ELb0ELb0ELb1ELb1EEEEEEEEEvNT_6ParamsE:
[----:B------:R-:W-:Y:S01]  /*0000*/  LDC R1, c[0x0][0x28] ;  /* 0x00000a00ff017b82 */ /* 0x000fe20000000800 */
[----:B------:R-:W-:Y:S05]  /*0010*/  EXIT ;  /* 0x000000000000794d */ /* 0x000fea0003800000 */
.L_x_10:
        /* <DEDUP_REMOVED lines=14> */
.L_x_28:


//--------------------- .text._ZN7cutlass13device_kernelIN5flash19enable_sm80_to_sm89INS1_16FlashAttnFwdSm80INS1_25CollectiveMainloopFwdSm80ILi8ELi1ELb0EN4cute5tupleIJNS5_1CILi128EEENS7_ILi48EEENS7_ILi256EEEEEELi256ENS_10bfloat16_tEfNS_4arch4Sm80ELb0ELb0ELb1ELb1ELb1ELb1ELb1ELb1EEENS1_21CollectiveEpilogueFwdINS6_IJS8_SA_S9_EEENS6_IJNS7_ILi1EEESI_SI_EEESC_SE_Li256ELb1ELb1ELb1ELb0EEENS1_36VarlenDynamicPersistentTileSchedulerILi128ELi48ELi256ELi256ELb1ELb1ELb0ELb0ELb1ELb1EEEEEEEEEvNT_6ParamsE --------------------------
	.section	.text._ZN7cutlass13device_kernelIN5flash19enable_sm80_to_sm89INS1_16FlashAttnFwdSm80INS1_25CollectiveMainloopFwdSm80ILi8ELi1ELb0EN4cute5tupleIJNS5_1CILi128EEENS7_ILi48EEENS7_ILi256EEEEEELi256ENS_10bfloat16_tEfNS_4arch4Sm80ELb0ELb0ELb1ELb1ELb1ELb1ELb1ELb1EEENS1_21CollectiveEpilogueFwdINS6_IJS8_SA_S9_EEENS6_IJNS7_ILi1EEESI_SI_EEESC_SE_Li256ELb1ELb1ELb1ELb0EEENS1_36VarlenDynamicPersistentTileSchedulerILi128ELi48ELi256ELi256ELb1ELb1ELb0ELb0ELb1ELb1EEEEEEEEEvNT_6ParamsE,"ax",@progbits
	.align	128
.text._ZN7cutlass13device_kernelIN5flash19enable_sm80_to_sm89INS1_16FlashAttnFwdSm80INS1_25CollectiveMainloopFwdSm80ILi8ELi1ELb0EN4cute5tupleIJNS5_1CILi128EEENS7_ILi48EEENS7_ILi256EEEEEELi256ENS_10bfloat16_tEfNS_4arch4Sm80ELb0ELb0ELb1ELb1ELb1ELb1ELb1ELb1EEENS1_21CollectiveEpilogueFwdINS6_IJS8_SA_S9_EEENS6_IJNS7_ILi1EEESI_SI_EEESC_SE_Li256ELb1ELb1ELb1ELb0EEENS1_36VarlenDynamicPersistentTileSchedulerILi128ELi48ELi256ELi256ELb1ELb1ELb0ELb0ELb1ELb1EEEEEEEEEvNT_6ParamsE:
        .type           _ZN7cutlass13device_kernelIN5flash19enable_sm80_to_sm89INS1_16FlashAttnFwdSm80INS1_25CollectiveMainloopFwdSm80ILi8ELi1ELb0EN4cute5tupleIJNS5_1CILi128EEENS7_ILi48EEENS7_ILi256EEEEEELi256ENS_10bfloat16_tEfNS_4arch4Sm80ELb0ELb0ELb1ELb1ELb1ELb1ELb1ELb1EEENS1_21CollectiveEpilogueFwdINS6_IJS8_SA_S9_EEENS6_IJNS7_ILi1EEESI_SI_EEESC_SE_Li256ELb1ELb1ELb1ELb0EEENS1_36VarlenDynamicPersistentTileSchedulerILi128ELi48ELi256ELi256ELb1ELb1ELb0ELb0ELb1ELb1EEEEEEEEEvNT_6ParamsE,@function
        .size           _ZN7cutlass13device_kernelIN5flash19enable_sm80_to_sm89INS1_16FlashAttnFwdSm80INS1_25CollectiveMainloopFwdSm80ILi8ELi1ELb0EN4cute5tupleIJNS5_1CILi128EEENS7_ILi48EEENS7_ILi256EEEEEELi256ENS_10bfloat16_tEfNS_4arch4Sm80ELb0ELb0ELb1ELb1ELb1ELb1ELb1ELb1EEENS1_21CollectiveEpilogueFwdINS6_IJS8_SA_S9_EEENS6_IJNS7_ILi1EEESI_SI_EEESC_SE_Li256ELb1ELb1ELb1ELb0EEENS1_36VarlenDynamicPersistentTileSchedulerILi128ELi48ELi256ELi256ELb1ELb1ELb0ELb0ELb1ELb1EEEEEEEEEvNT_6ParamsE,(.L_x_29 - _ZN7cutlass13device_kernelIN5flash19enable_sm80_to_sm89INS1_16FlashAttnFwdSm80INS1_25CollectiveMainloopFwdSm80ILi8ELi1ELb0EN4cute5tupleIJNS5_1CILi128EEENS7_ILi48EEENS7_ILi256EEEEEELi256ENS_10bfloat16_tEfNS_4arch4Sm80ELb0ELb0ELb1ELb1ELb1ELb1ELb1ELb1EEENS1_21CollectiveEpilogueFwdINS6_IJS8_SA_S9_EEENS6_IJNS7_ILi1EEESI_SI_EEESC_SE_Li256ELb1ELb1ELb1ELb0EEENS1_36VarlenDynamicPersistentTileSchedulerILi128ELi48ELi256ELi256ELb1ELb1ELb0ELb0ELb1ELb1EEEEEEEEEvNT_6ParamsE)
        .other          _ZN7cutlass13device_kernelIN5flash19enable_sm80_to_sm89INS1_16FlashAttnFwdSm80INS1_25CollectiveMainloopFwdSm80ILi8ELi1ELb0EN4cute5tupleIJNS5_1CILi128EEENS7_ILi48EEENS7_ILi256EEEEEELi256ENS_10bfloat16_tEfNS_4arch4Sm80ELb0ELb0ELb1ELb1ELb1ELb1ELb1ELb1EEENS1_21CollectiveEpilogueFwdINS6_IJS8_SA_S9_EEENS6_IJNS7_ILi1EEESI_SI_EEESC_SE_Li256ELb1ELb1ELb1ELb0EEENS1_36VarlenDynamicPersistentTileSchedulerILi128ELi48ELi256ELi256ELb1ELb1ELb0ELb0ELb1ELb1EEEEEEEEEvNT_6ParamsE,@"STO_CUDA_ENTRY STV_DEFAULT"
_ZN7cutlass13device_kernelIN5flash19enable_sm80_to_sm89INS1_16FlashAttnFwdSm80INS1_25CollectiveMainloopFwdSm80ILi8ELi1ELb0EN4cute5tupleIJNS5_1CILi128EEENS7_ILi48EEENS7_ILi256EEEEEELi256ENS_10bfloat16_tEfNS_4arch4Sm80ELb0ELb0ELb1ELb1ELb1ELb1ELb1ELb1EEENS1_21CollectiveEpilogueFwdINS6_IJS8_SA_S9_EEENS6_IJNS7_ILi1EEESI_SI_EEESC_SE_Li256ELb1ELb1ELb1ELb0EEENS1_36VarlenDynamicPersistentTileSchedulerILi128ELi48ELi256ELi256ELb1ELb1ELb0ELb0ELb1ELb1EEEEEEEEEvNT_6ParamsE:
[----:B------:R-:W-:Y:S01]  /*0000*/  LDC R1, c[0x0][0x28] ;  /* 0x00000a00ff017b82 */ /* 0x000fe20000000800 */
[----:B------:R-:W-:Y:S05]  /*0010*/  EXIT ;  /* 0x000000000000794d */ /* 0x000fea0003800000 */
.L_x_11:
        /* <DEDUP_REMOVED lines=14> */
.L_x_29:


//--------------------- .text._ZN7cutlass13device_kernelIN5flash19enable_sm80_to_sm89INS1_16FlashAttnFwdSm80INS1_25CollectiveMainloopFwdSm80ILi8ELi1ELb0EN4cute5tupleIJNS5_1CILi128EEENS7_ILi64EEENS7_ILi256EEEEEELi256ENS_10bfloat16_tEfNS_4arch4Sm80ELb0ELb1ELb1ELb0ELb1ELb0ELb1ELb1EEENS1_21CollectiveEpilogueFwdINS6_IJS8_SA_S9_EEENS6_IJNS7_ILi1EEESI_SI_EEESC_SE_Li256ELb0ELb1ELb1ELb0EEENS1_19SingleTileSchedulerILb0ELb1ELb1ELi128EEEEEEEEEvNT_6ParamsE --------------------------
	.section	.text._ZN7cutlass13device_kernelIN5flash19enable_sm80_to_sm89INS1_16FlashAttnFwdSm80INS1_25CollectiveMainloopFwdSm80ILi8ELi1ELb0EN4cute5tupleIJNS5_1CILi128EEENS7_ILi64EEENS7_ILi256EEEEEELi256ENS_10bfloat16_tEfNS_4arch4Sm80ELb0ELb1ELb1ELb0ELb1ELb0ELb1ELb1EEENS1_21CollectiveEpilogueFwdINS6_IJS8_SA_S9_EEENS6_IJNS7_ILi1EEESI_SI_EEESC_SE_Li256ELb0ELb1ELb1ELb0EEENS1_19SingleTileSchedulerILb0ELb1ELb1ELi128EEEEEEEEEvNT_6ParamsE,"ax",@progbits
	.align	128
.text._ZN7cutlass13device_kernelIN5flash19enable_sm80_to_sm89INS1_16FlashAttnFwdSm80INS1_25CollectiveMainloopFwdSm80ILi8ELi1ELb0EN4cute5tupleIJNS5_1CILi128EEENS7_ILi64EEENS7_ILi256EEEEEELi256ENS_10bfloat16_tEfNS_4arch4Sm80ELb0ELb1ELb1ELb0ELb1ELb0ELb1ELb1EEENS1_21CollectiveEpilogueFwdINS6_IJS8_SA_S9_EEENS6_IJNS7_ILi1EEESI_SI_EEESC_SE_Li256ELb0ELb1ELb1ELb0EEENS1_19SingleTileSchedulerILb0ELb1ELb1ELi128EEEEEEEEEvNT_6ParamsE:
        .type           _ZN7cutlass13device_kernelIN5flash19enable_sm80_to_sm89INS1_16FlashAttnFwdSm80INS1_25CollectiveMainloopFwdSm80ILi8ELi1ELb0EN4cute5tupleIJNS5_1CILi128EEENS7_ILi64EEENS7_ILi256EEEEEELi256ENS_10bfloat16_tEfNS_4arch4Sm80ELb0ELb1ELb1ELb0ELb1ELb0ELb1ELb1EEENS1_21CollectiveEpilogueFwdINS6_IJS8_SA_S9_EEENS6_IJNS7_ILi1EEESI_SI_EEESC_SE_Li256ELb0ELb1ELb1ELb0EEENS1_19SingleTileSchedulerILb0ELb1ELb1ELi128EEEEEEEEEvNT_6ParamsE,@function
        .size           _ZN7cutlass13device_kernelIN5flash19enable_sm80_to_sm89INS1_16FlashAttnFwdSm80INS1_25CollectiveMainloopFwdSm80ILi8ELi1ELb0EN4cute5tupleIJNS5_1CILi128EEENS7_ILi64EEENS7_ILi256EEEEEELi256ENS_10bfloat16_tEfNS_4arch4Sm80ELb0ELb1ELb1ELb0ELb1ELb0ELb1ELb1EEENS1_21CollectiveEpilogueFwdINS6_IJS8_SA_S9_EEENS6_IJNS7_ILi1EEESI_SI_EEESC_SE_Li256ELb0ELb1ELb1ELb0EEENS1_19SingleTileSchedulerILb0ELb1ELb1ELi128EEEEEEEEEvNT_6ParamsE,(.L_x_30 - _ZN7cutlass13device_kernelIN5flash19enable_sm80_to_sm89INS1_16FlashAttnFwdSm80INS1_25CollectiveMainloopFwdSm80ILi8ELi1ELb0EN4cute5tupleIJNS5_1CILi128EEENS7_ILi64EEENS7_ILi256EEEEEELi256ENS_10bfloat16_tEfNS_4arch4Sm80ELb0ELb1ELb1ELb0ELb1ELb0ELb1ELb1EEENS1_21CollectiveEpilogueFwdINS6_IJS8_SA_S9_EEENS6_IJNS7_ILi1EEESI_SI_EEESC_SE_Li256ELb0ELb1ELb1ELb0EEENS1_19SingleTileSchedulerILb0ELb1ELb1ELi128EEEEEEEEEvNT_6ParamsE)
        .other          _ZN7cutlass13device_kernelIN5flash19enable_sm80_to_sm89INS1_16FlashAttnFwdSm80INS1_25CollectiveMainloopFwdSm80ILi8ELi1ELb0EN4cute5tupleIJNS5_1CILi128EEENS7_ILi64EEENS7_ILi256EEEEEELi256ENS_10bfloat16_tEfNS_4arch4Sm80ELb0ELb1ELb1ELb0ELb1ELb0ELb1ELb1EEENS1_21CollectiveEpilogueFwdINS6_IJS8_SA_S9_EEENS6_IJNS7_ILi1EEESI_SI_EEESC_SE_Li256ELb0ELb1ELb1ELb0EEENS1_19SingleTileSchedulerILb0ELb1ELb1ELi128EEEEEEEEEvNT_6ParamsE,@"STO_CUDA_ENTRY STV_DEFAULT"
_ZN7cutlass13device_kernelIN5flash19enable_sm80_to_sm89INS1_16FlashAttnFwdSm80INS1_25CollectiveMainloopFwdSm80ILi8ELi1ELb0EN4cute5tupleIJNS5_1CILi128EEENS7_ILi64EEENS7_ILi256EEEEEELi256ENS_10bfloat16_tEfNS_4arch4Sm80ELb0ELb1ELb1ELb0ELb1ELb0ELb1ELb1EEENS1_21CollectiveEpilogueFwdINS6_IJS8_SA_S9_EEENS6_IJNS7_ILi1EEESI_SI_EEESC_SE_Li256ELb0ELb1ELb1ELb0EEENS1_19SingleTileSchedulerILb0ELb1ELb1ELi128EEEEEEEEEvNT_6ParamsE:
[----:B------:R-:W-:Y:S01]  /*0000*/  LDC R1, c[0x0][0x28] ;  /* 0x00000a00ff017b82 */ /* 0x000fe20000000800 */
[----:B------:R-:W-:Y:S05]  /*0010*/  EXIT ;  /* 0x000000000000794d */ /* 0x000fea0003800000 */
.L_x_12:
        /* <DEDUP_REMOVED lines=14> */
.L_x_30:


//--------------------- .text._ZN7cutlass13device_kernelIN5flash19enable_sm80_to_sm89INS1_16FlashAttnFwdSm80INS1_25CollectiveMainloopFwdSm80ILi8ELi1ELb0EN4cute5tupleIJNS5_1CILi128EEENS7_ILi64EEENS7_ILi256EEEEEELi256ENS_10bfloat16_tEfNS_4arch4Sm80ELb0ELb1ELb1ELb1ELb1ELb0ELb1ELb1EEENS1_21CollectiveEpilogueFwdINS6_IJS8_SA_S9_EEENS6_IJNS7_ILi1EEESI_SI_EEESC_SE_Li256ELb1ELb1ELb1ELb0EEENS1_36VarlenDynamicPersistentTileSchedulerILi128ELi64ELi256ELi256ELb1ELb1ELb0ELb1ELb0ELb1EEEEEEEEEvNT_6ParamsE --------------------------
	.section	.text._ZN7cutlass13device_kernelIN5flash19enable_sm80_to_sm89INS1_16FlashAttnFwdSm80INS1_25CollectiveMainloopFwdSm80ILi8ELi1ELb0EN4cute5tupleIJNS5_1CILi128EEENS7_ILi64EEENS7_ILi256EEEEEELi256ENS_10bfloat16_tEfNS_4arch4Sm80ELb0ELb1ELb1ELb1ELb1ELb0ELb1ELb1EEENS1_21CollectiveEpilogueFwdINS6_IJS8_SA_S9_EEENS6_IJNS7_ILi1EEESI_SI_EEESC_SE_Li256ELb1ELb1ELb1ELb0EEENS1_36VarlenDynamicPersistentTileSchedulerILi128ELi64ELi256ELi256ELb1ELb1ELb0ELb1ELb0ELb1EEEEEEEEEvNT_6ParamsE,"ax",@progbits
	.align	128
.text._ZN7cutlass13device_kernelIN5flash19enable_sm80_to_sm89INS1_16FlashAttnFwdSm80INS1_25CollectiveMainloopFwdSm80ILi8ELi1ELb0EN4cute5tupleIJNS5_1CILi128EEENS7_ILi64EEENS7_ILi256EEEEEELi256ENS_10bfloat16_tEfNS_4arch4Sm80ELb0ELb1ELb1ELb1ELb1ELb0ELb1ELb1EEENS1_21CollectiveEpilogueFwdINS6_IJS8_SA_S9_EEENS6_IJNS7_ILi1EEESI_SI_EEESC_SE_Li256ELb1ELb1ELb1ELb0EEENS1_36VarlenDynamicPersistentTileSchedulerILi128ELi64ELi256ELi256ELb1ELb1ELb0ELb1ELb0ELb1EEEEEEEEEvNT_6ParamsE:
        .type           _ZN7cutlass13device_kernelIN5flash19enable_sm80_to_sm89INS1_16FlashAttnFwdSm80INS1_25CollectiveMainloopFwdSm80ILi8ELi1ELb0EN4cute5tupleIJNS5_1CILi128EEENS7_ILi64EEENS7_ILi256EEEEEELi256ENS_10bfloat16_tEfNS_4arch4Sm80ELb0ELb1ELb1ELb1ELb1ELb0ELb1ELb1EEENS1_21CollectiveEpilogueFwdINS6_IJS8_SA_S9_EEENS6_IJNS7_ILi1EEESI_SI_EEESC_SE_Li256ELb1ELb1ELb1ELb0EEENS1_36VarlenDynamicPersistentTileSchedulerILi128ELi64ELi256ELi256ELb1ELb1ELb0ELb1ELb0ELb1EEEEEEEEEvNT_6ParamsE,@function
        .size           _ZN7cutlass13device_kernelIN5flash19enable_sm80_to_sm89INS1_16FlashAttnFwdSm80INS1_25CollectiveMainloopFwdSm80ILi8ELi1ELb0EN4cute5tupleIJNS5_1CILi128EEENS7_ILi64EEENS7_ILi256EEEEEELi256ENS_10bfloat16_tEfNS_4arch4Sm80ELb0ELb1ELb1ELb1ELb1ELb0ELb1ELb1EEENS1_21CollectiveEpilogueFwdINS6_IJS8_SA_S9_EEENS6_IJNS7_ILi1EEESI_SI_EEESC_SE_Li256ELb1ELb1ELb1ELb0EEENS1_36VarlenDynamicPersistentTileSchedulerILi128ELi64ELi256ELi256ELb1ELb1ELb0ELb1ELb0ELb1EEEEEEEEEvNT_6ParamsE,(.L_x_31 - _ZN7cutlass13device_kernelIN5flash19enable_sm80_to_sm89INS1_16FlashAttnFwdSm80INS1_25CollectiveMainloopFwdSm80ILi8ELi1ELb0EN4cute5tupleIJNS5_1CILi128EEENS7_ILi64EEENS7_ILi256EEEEEELi256ENS_10bfloat16_tEfNS_4arch4Sm80ELb0ELb1ELb1ELb1ELb1ELb0ELb1ELb1EEENS1_21CollectiveEpilogueFwdINS6_IJS8_SA_S9_EEENS6_IJNS7_ILi1EEESI_SI_EEESC_SE_Li256ELb1ELb1ELb1ELb0EEENS1_36VarlenDynamicPersistentTileSchedulerILi128ELi64ELi256ELi256ELb1ELb1ELb0ELb1ELb0ELb1EEEEEEEEEvNT_6ParamsE)
        .other          _ZN7cutlass13device_kernelIN5flash19enable_sm80_to_sm89INS1_16FlashAttnFwdSm80INS1_25CollectiveMainloopFwdSm80ILi8ELi1ELb0EN4cute5tupleIJNS5_1CILi128EEENS7_ILi64EEENS7_ILi256EEEEEELi256ENS_10bfloat16_tEfNS_4arch4Sm80ELb0ELb1ELb1ELb1ELb1ELb0ELb1ELb1EEENS1_21CollectiveEpilogueFwdINS6_IJS8_SA_S9_EEENS6_IJNS7_ILi1EEESI_SI_EEESC_SE_Li256ELb1ELb1ELb1ELb0EEENS1_36VarlenDynamicPersistentTileSchedulerILi128ELi64ELi256ELi256ELb1ELb1ELb0ELb1ELb0ELb1EEEEEEEEEvNT_6ParamsE,@"STO_CUDA_ENTRY STV_DEFAULT"
_ZN7cutlass13device_kernelIN5flash19enable_sm80_to_sm89INS1_16FlashAttnFwdSm80INS1_25CollectiveMainloopFwdSm80ILi8ELi1ELb0EN4cute5tupleIJNS5_1CILi128EEENS7_ILi64EEENS7_ILi256EEEEEELi256ENS_10bfloat16_tEfNS_4arch4Sm80ELb0ELb1ELb1ELb1ELb1ELb0ELb1ELb1EEENS1_21CollectiveEpilogueFwdINS6_IJS8_SA_S9_EEENS6_IJNS7_ILi1EEESI_SI_EEESC_SE_Li256ELb1ELb1ELb1ELb0EEENS1_36VarlenDynamicPersistentTileSchedulerILi128ELi64ELi256ELi256ELb1ELb1ELb0ELb1ELb0ELb1EEEEEEEEEvNT_6ParamsE:
[----:B------:R-:W-:Y:S01]  /*0000*/  LDC R1, c[0x0][0x28] ;  /* 0x00000a00ff017b82 */ /* 0x000fe20000000800 */
[----:B------:R-:W-:Y:S05]  /*0010*/  EXIT ;  /* 0x000000000000794d */ /* 0x000fea0003800000 */
.L_x_13:
        /* <DEDUP_REMOVED lines=14> */
.L_x_31:


//--------------------- .text._ZN7cutlass13device_kernelIN5flash19enable_sm80_to_sm89INS1_16FlashAttnFwdSm80INS1_25CollectiveMainloopFwdSm80ILi8ELi1ELb0EN4cute5tupleIJNS5_1CILi128EEENS7_ILi48EEENS7_ILi256EEEEEELi256ENS_10bfloat16_tEfNS_4arch4Sm80ELb0ELb1ELb1ELb1ELb1ELb1ELb1ELb1EEENS1_21CollectiveEpilogueFwdINS6_IJS8_SA_S9_EEENS6_IJNS7_ILi1EEESI_SI_EEESC_SE_Li256ELb1ELb1ELb1ELb0EEENS1_36VarlenDynamicPersistentTileSchedulerILi128ELi48ELi256ELi256ELb1ELb1ELb0ELb1ELb0ELb1EEEEEEEEEvNT_6ParamsE --------------------------
	.section	.text._ZN7cutlass13device_kernelIN5flash19enable_sm80_to_sm89INS1_16FlashAttnFwdSm80INS1_25CollectiveMainloopFwdSm80ILi8ELi1ELb0EN4cute5tupleIJNS5_1CILi128EEENS7_ILi48EEENS7_ILi256EEEEEELi256ENS_10bfloat16_tEfNS_4arch4Sm80ELb0ELb1ELb1ELb1ELb1ELb1ELb1ELb1EEENS1_21CollectiveEpilogueFwdINS6_IJS8_SA_S9_EEENS6_IJNS7_ILi1EEESI_SI_EEESC_SE_Li256ELb1ELb1ELb1ELb0EEENS1_36VarlenDynamicPersistentTileSchedulerILi128ELi48ELi256ELi256ELb1ELb1ELb0ELb1ELb0ELb1EEEEEEEEEvNT_6ParamsE,"ax",@progbits
	.align	128
.text._ZN7cutlass13device_kernelIN5flash19enable_sm80_to_sm89INS1_16FlashAttnFwdSm80INS1_25CollectiveMainloopFwdSm80ILi8ELi1ELb0EN4cute5tupleIJNS5_1CILi128EEENS7_ILi48EEENS7_ILi256EEEEEELi256ENS_10bfloat16_tEfNS_4arch4Sm80ELb0ELb1ELb1ELb1ELb1ELb1ELb1ELb1EEENS1_21CollectiveEpilogueFwdINS6_IJS8_SA_S9_EEENS6_IJNS7_ILi1EEESI_SI_EEESC_SE_Li256ELb1ELb1ELb1ELb0EEENS1_36VarlenDynamicPersistentTileSchedulerILi128ELi48ELi256ELi256ELb1ELb1ELb0ELb1ELb0ELb1EEEEEEEEEvNT_6ParamsE:
        .type           _ZN7cutlass13device_kernelIN5flash19enable_sm80_to_sm89INS1_16FlashAttnFwdSm80INS1_25CollectiveMainloopFwdSm80ILi8ELi1ELb0EN4cute5tupleIJNS5_1CILi128EEENS7_ILi48EEENS7_ILi256EEEEEELi256ENS_10bfloat16_tEfNS_4arch4Sm80ELb0ELb1ELb1ELb1ELb1ELb1ELb1ELb1EEENS1_21CollectiveEpilogueFwdINS6_IJS8_SA_S9_EEENS6_IJNS7_ILi1EEESI_SI_EEESC_SE_Li256ELb1ELb1ELb1ELb0EEENS1_36VarlenDynamicPersistentTileSchedulerILi128ELi48ELi256ELi256ELb1ELb1ELb0ELb1ELb0ELb1EEEEEEEEEvNT_6ParamsE,@function
        .size           _ZN7cutlass13device_kernelIN5flash19enable_sm80_to_sm89INS1_16FlashAttnFwdSm80INS1_25CollectiveMainloopFwdSm80ILi8ELi1ELb0EN4cute5tupleIJNS5_1CILi128EEENS7_ILi48EEENS7_ILi256EEEEEELi256ENS_10bfloat16_tEfNS_4arch4Sm80ELb0ELb1ELb1ELb1ELb1ELb1ELb1ELb1EEENS1_21CollectiveEpilogueFwdINS6_IJS8_SA_S9_EEENS6_IJNS7_ILi1EEESI_SI_EEESC_SE_Li256ELb1ELb1ELb1ELb0EEENS1_36VarlenDynamicPersistentTileSchedulerILi128ELi48ELi256ELi256ELb1ELb1ELb0ELb1ELb0ELb1EEEEEEEEEvNT_6ParamsE,(.L_x_32 - _ZN7cutlass13device_kernelIN5flash19enable_sm80_to_sm89INS1_16FlashAttnFwdSm80INS1_25CollectiveMainloopFwdSm80ILi8ELi1ELb0EN4cute5tupleIJNS5_1CILi128EEENS7_ILi48EEENS7_ILi256EEEEEELi256ENS_10bfloat16_tEfNS_4arch4Sm80ELb0ELb1ELb1ELb1ELb1ELb1ELb1ELb1EEENS1_21CollectiveEpilogueFwdINS6_IJS8_SA_S9_EEENS6_IJNS7_ILi1EEESI_SI_EEESC_SE_Li256ELb1ELb1ELb1ELb0EEENS1_36VarlenDynamicPersistentTileSchedulerILi128ELi48ELi256ELi256ELb1ELb1ELb0ELb1ELb0ELb1EEEEEEEEEvNT_6ParamsE)
        .other          _ZN7cutlass13device_kernelIN5flash19enable_sm80_to_sm89INS1_16FlashAttnFwdSm80INS1_25CollectiveMainloopFwdSm80ILi8ELi1ELb0EN4cute5tupleIJNS5_1CILi128EEENS7_ILi48EEENS7_ILi256EEEEEELi256ENS_10bfloat16_tEfNS_4arch4Sm80ELb0ELb1ELb1ELb1ELb1ELb1ELb1ELb1EEENS1_21CollectiveEpilogueFwdINS6_IJS8_SA_S9_EEENS6_IJNS7_ILi1EEESI_SI_EEESC_SE_Li256ELb1ELb1ELb1ELb0EEENS1_36VarlenDynamicPersistentTileSchedulerILi128ELi48ELi256ELi256ELb1ELb1ELb0ELb1ELb0ELb1EEEEEEEEEvNT_6ParamsE,@"STO_CUDA_ENTRY STV_DEFAULT"
_ZN7cutlass13device_kernelIN5flash19enable_sm80_to_sm89INS1_16FlashAttnFwdSm80INS1_25CollectiveMainloopFwdSm80ILi8ELi1ELb0EN4cute5tupleIJNS5_1CILi128EEENS7_ILi48EEENS7_ILi256EEEEEELi256ENS_10bfloat16_tEfNS_4arch4Sm80ELb0ELb1ELb1ELb1ELb1ELb1ELb1ELb1EEENS1_21CollectiveEpilogueFwdINS6_IJS8_SA_S9_EEENS6_IJNS7_ILi1EEESI_SI_EEESC_SE_Li256ELb1ELb1ELb1ELb0EEENS1_36VarlenDynamicPersistentTileSchedulerILi128ELi48ELi256ELi256ELb1ELb1ELb0ELb1ELb0ELb1EEEEEEEEEvNT_6ParamsE:
[----:B------:R-:W-:Y:S01]  /*0000*/  LDC R1, c[0x0][0x28] ;  /* 0x00000a00ff017b82 */ /* 0x000fe20000000800 */
[----:B------:R-:W-:Y:S05]  /*0010*/  EXIT ;  /* 0x000000000000794d */ /* 0x000fea0003800000 */
.L_x_14:
        /* <DEDUP_REMOVED lines=14> */
.L_x_32:


//--------------------- .text._ZN7cutlass13device_kernelIN5flash19enable_sm80_to_sm89INS1_16FlashAttnFwdSm80INS1_25CollectiveMainloopFwdSm80ILi8ELi1ELb0EN4cute5tupleIJNS5_1CILi128EEENS7_ILi96EEENS7_ILi256EEEEEELi256ENS_10bfloat16_tEfNS_4arch4Sm80ELb1ELb0ELb1ELb0ELb1ELb0ELb1ELb1EEENS1_21CollectiveEpilogueFwdINS6_IJS8_SA_S9_EEENS6_IJNS7_ILi1EEESI_SI_EEESC_SE_Li256ELb0ELb1ELb1ELb0EEENS1_30DynamicPersistentTileSchedulerILi256ELi256ELb1ELb1ELb0EEEEEEEEEvNT_6ParamsE --------------------------
	.section	.text._ZN7cutlass13device_kernelIN5flash19enable_sm80_to_sm89INS1_16FlashAttnFwdSm80INS1_25CollectiveMainloopFwdSm80ILi8ELi1ELb0EN4cute5tupleIJNS5_1CILi128EEENS7_ILi96EEENS7_ILi256EEEEEELi256ENS_10bfloat16_tEfNS_4arch4Sm80ELb1ELb0ELb1ELb0ELb1ELb0ELb1ELb1EEENS1_21CollectiveEpilogueFwdINS6_IJS8_SA_S9_EEENS6_IJNS7_ILi1EEESI_SI_EEESC_SE_Li256ELb0ELb1ELb1ELb0EEENS1_30DynamicPersistentTileSchedulerILi256ELi256ELb1ELb1ELb0EEEEEEEEEvNT_6ParamsE,"ax",@progbits
	.align	128
.text._ZN7cutlass13device_kernelIN5flash19enable_sm80_to_sm89INS1_16FlashAttnFwdSm80INS1_25CollectiveMainloopFwdSm80ILi8ELi1ELb0EN4cute5tupleIJNS5_1CILi128EEENS7_ILi96EEENS7_ILi256EEEEEELi256ENS_10bfloat16_tEfNS_4arch4Sm80ELb1ELb0ELb1ELb0ELb1ELb0ELb1ELb1EEENS1_21CollectiveEpilogueFwdINS6_IJS8_SA_S9_EEENS6_IJNS7_ILi1EEESI_SI_EEESC_SE_Li256ELb0ELb1ELb1ELb0EEENS1_30DynamicPersistentTileSchedulerILi256ELi256ELb1ELb1ELb0EEEEEEEEEvNT_6ParamsE:
        .type           _ZN7cutlass13device_kernelIN5flash19enable_sm80_to_sm89INS1_16FlashAttnFwdSm80INS1_25CollectiveMainloopFwdSm80ILi8ELi1ELb0EN4cute5tupleIJNS5_1CILi128EEENS7_ILi96EEENS7_ILi256EEEEEELi256ENS_10bfloat16_tEfNS_4arch4Sm80ELb1ELb0ELb1ELb0ELb1ELb0ELb1ELb1EEENS1_21CollectiveEpilogueFwdINS6_IJS8_SA_S9_EEENS6_IJNS7_ILi1EEESI_SI_EEESC_SE_Li256ELb0ELb1ELb1ELb0EEENS1_30DynamicPersistentTileSchedulerILi256ELi256ELb1ELb1ELb0EEEEEEEEEvNT_6ParamsE,@function
        .size           _ZN7cutlass13device_kernelIN5flash19enable_sm80_to_sm89INS1_16FlashAttnFwdSm80INS1_25CollectiveMainloopFwdSm80ILi8ELi1ELb0EN4cute5tupleIJNS5_1CILi128EEENS7_ILi96EEENS7_ILi256EEEEEELi256ENS_10bfloat16_tEfNS_4arch4Sm80ELb1ELb0ELb1ELb0ELb1ELb0ELb1ELb1EEENS1_21CollectiveEpilogueFwdINS6_IJS8_SA_S9_EEENS6_IJNS7_ILi1EEESI_SI_EEESC_SE_Li256ELb0ELb1ELb1ELb0EEENS1_30DynamicPersistentTileSchedulerILi256ELi256ELb1ELb1ELb0EEEEEEEEEvNT_6ParamsE,(.L_x_33 - _ZN7cutlass13device_kernelIN5flash19enable_sm80_to_sm89INS1_16FlashAttnFwdSm80INS1_25CollectiveMainloopFwdSm80ILi8ELi1ELb0EN4cute5tupleIJNS5_1CILi128EEENS7_ILi96EEENS7_ILi256EEEEEELi256ENS_10bfloat16_tEfNS_4arch4Sm80ELb1ELb0ELb1ELb0ELb1ELb0ELb1ELb1EEENS1_21CollectiveEpilogueFwdINS6_IJS8_SA_S9_EEENS6_IJNS7_ILi1EEESI_SI_EEESC_SE_Li256ELb0ELb1ELb1ELb0EEENS1_30DynamicPersistentTileSchedulerILi256ELi256ELb1ELb1ELb0EEEEEEEEEvNT_6ParamsE)
        .other          _ZN7cutlass13device_kernelIN5flash19enable_sm80_to_sm89INS1_16FlashAttnFwdSm80INS1_25CollectiveMainloopFwdSm80ILi8ELi1ELb0EN4cute5tupleIJNS5_1CILi128EEENS7_ILi96EEENS7_ILi256EEEEEELi256ENS_10bfloat16_tEfNS_4arch4Sm80ELb1ELb0ELb1ELb0ELb1ELb0ELb1ELb1EEENS1_21CollectiveEpilogueFwdINS6_IJS8_SA_S9_EEENS6_IJNS7_ILi1EEESI_SI_EEESC_SE_Li256ELb0ELb1ELb1ELb0EEENS1_30DynamicPersistentTileSchedulerILi256ELi256ELb1ELb1ELb0EEEEEEEEEvNT_6ParamsE,@"STO_CUDA_ENTRY STV_DEFAULT"
_ZN7cutlass13device_kernelIN5flash19enable_sm80_to_sm89INS1_16FlashAttnFwdSm80INS1_25CollectiveMainloopFwdSm80ILi8ELi1ELb0EN4cute5tupleIJNS5_1CILi128EEENS7_ILi96EEENS7_ILi256EEEEEELi256ENS_10bfloat16_tEfNS_4arch4Sm80ELb1ELb0ELb1ELb0ELb1ELb0ELb1ELb1EEENS1_21CollectiveEpilogueFwdINS6_IJS8_SA_S9_EEENS6_IJNS7_ILi1EEESI_SI_EEESC_SE_Li256ELb0ELb1ELb1ELb0EEENS1_30DynamicPersistentTileSchedulerILi256ELi256ELb1ELb1ELb0EEEEEEEEEvNT_6ParamsE:
[----:B------:R-:W-:Y:S01]  /*0000*/  LDC R1, c[0x0][0x28] ;  /* 0x00000a00ff017b82 */ /* 0x000fe20000000800 */
[----:B------:R-:W-:Y:S05]  /*0010*/  EXIT ;  /* 0x000000000000794d */ /* 0x000fea0003800000 */
.L_x_15:
        /* <DEDUP_REMOVED lines=14> */
.L_x_33:


//--------------------- .text._ZN7cutlass13device_kernelIN5flash19enable_sm80_to_sm89INS1_16FlashAttnFwdSm80INS1_25CollectiveMainloopFwdSm80ILi8ELi1ELb0EN4cute5tupleIJNS5_1CILi128EEENS7_ILi64EEENS7_ILi256EEEEEELi256ENS_10bfloat16_tEfNS_4arch4Sm80ELb1ELb0ELb1ELb1ELb1ELb0ELb1ELb1EEENS1_21CollectiveEpilogueFwdINS6_IJS8_SA_S9_EEENS6_IJNS7_ILi1EEESI_SI_EEESC_SE_Li256ELb1ELb1ELb1ELb0EEENS1_36VarlenDynamicPersistentTileSchedulerILi128ELi64ELi256ELi256ELb1ELb1ELb0ELb1ELb1ELb1EEEEEEEEEvNT_6ParamsE --------------------------
	.section	.text._ZN7cutlass13device_kernelIN5flash19enable_sm80_to_sm89INS1_16FlashAttnFwdSm80INS1_25CollectiveMainloopFwdSm80ILi8ELi1ELb0EN4cute5tupleIJNS5_1CILi128EEENS7_ILi64EEENS7_ILi256EEEEEELi256ENS_10bfloat16_tEfNS_4arch4Sm80ELb1ELb0ELb1ELb1ELb1ELb0ELb1ELb1EEENS1_21CollectiveEpilogueFwdINS6_IJS8_SA_S9_EEENS6_IJNS7_ILi1EEESI_SI_EEESC_SE_Li256ELb1ELb1ELb1ELb0EEENS1_36VarlenDynamicPersistentTileSchedulerILi128ELi64ELi256ELi256ELb1ELb1ELb0ELb1ELb1ELb1EEEEEEEEEvNT_6ParamsE,"ax",@progbits
	.align	128
.text._ZN7cutlass13device_kernelIN5flash19enable_sm80_to_sm89INS1_16FlashAttnFwdSm80INS1_25CollectiveMainloopFwdSm80ILi8ELi1ELb0EN4cute5tupleIJNS5_1CILi128EEENS7_ILi64EEENS7_ILi256EEEEEELi256ENS_10bfloat16_tEfNS_4arch4Sm80ELb1ELb0ELb1ELb1ELb1ELb0ELb1ELb1EEENS1_21CollectiveEpilogueFwdINS6_IJS8_SA_S9_EEENS6_IJNS7_ILi1EEESI_SI_EEESC_SE_Li256ELb1ELb1ELb1ELb0EEENS1_36VarlenDynamicPersistentTileSchedulerILi128ELi64ELi256ELi256ELb1ELb1ELb0ELb1ELb1ELb1EEEEEEEEEvNT_6ParamsE:
        .type           _ZN7cutlass13device_kernelIN5flash19enable_sm80_to_sm89INS1_16FlashAttnFwdSm80INS1_25CollectiveMainloopFwdSm80ILi8ELi1ELb0EN4cute5tupleIJNS5_1CILi128EEENS7_ILi64EEENS7_ILi256EEEEEELi256ENS_10bfloat16_tEfNS_4arch4Sm80ELb1ELb0ELb1ELb1ELb1ELb0ELb1ELb1EEENS1_21CollectiveEpilogueFwdINS6_IJS8_SA_S9_EEENS6_IJNS7_ILi1EEESI_SI_EEESC_SE_Li256ELb1ELb1ELb1ELb0EEENS1_36VarlenDynamicPersistentTileSchedulerILi128ELi64ELi256ELi256ELb1ELb1ELb0ELb1ELb1ELb1EEEEEEEEEvNT_6ParamsE,@function
        .size           _ZN7cutlass13device_kernelIN5flash19enable_sm80_to_sm89INS1_16FlashAttnFwdSm80INS1_25CollectiveMainloopFwdSm80ILi8ELi1ELb0EN4cute5tupleIJNS5_1CILi128EEENS7_ILi64EEENS7_ILi256EEEEEELi256ENS_10bfloat16_tEfNS_4arch4Sm80ELb1ELb0ELb1ELb1ELb1ELb0ELb1ELb1EEENS1_21CollectiveEpilogueFwdINS6_IJS8_SA_S9_EEENS6_IJNS7_ILi1EEESI_SI_EEESC_SE_Li256ELb1ELb1ELb1ELb0EEENS1_36VarlenDynamicPersistentTileSchedulerILi128ELi64ELi256ELi256ELb1ELb1ELb0ELb1ELb1ELb1EEEEEEEEEvNT_6ParamsE,(.L_x_34 - _ZN7cutlass13device_kernelIN5flash19enable_sm80_to_sm89INS1_16FlashAttnFwdSm80INS1_25CollectiveMainloopFwdSm80ILi8ELi1ELb0EN4cute5tupleIJNS5_1CILi128EEENS7_ILi64EEENS7_ILi256EEEEEELi256ENS_10bfloat16_tEfNS_4arch4Sm80ELb1ELb0ELb1ELb1ELb1ELb0ELb1ELb1EEENS1_21CollectiveEpilogueFwdINS6_IJS8_SA_S9_EEENS6_IJNS7_ILi1EEESI_SI_EEESC_SE_Li256ELb1ELb1ELb1ELb0EEENS1_36VarlenDynamicPersistentTileSchedulerILi128ELi64ELi256ELi256ELb1ELb1ELb0ELb1ELb1ELb1EEEEEEEEEvNT_6ParamsE)
        .other          _ZN7cutlass13device_kernelIN5flash19enable_sm80_to_sm89INS1_16FlashAttnFwdSm80INS1_25CollectiveMainloopFwdSm80ILi8ELi1ELb0EN4cute5tupleIJNS5_1CILi128EEENS7_ILi64EEENS7_ILi256EEEEEELi256ENS_10bfloat16_tEfNS_4arch4Sm80ELb1ELb0ELb1ELb1ELb1ELb0ELb1ELb1EEENS1_21CollectiveEpilogueFwdINS6_IJS8_SA_S9_EEENS6_IJNS7_ILi1EEESI_SI_EEESC_SE_Li256ELb1ELb1ELb1ELb0EEENS1_36VarlenDynamicPersistentTileSchedulerILi128ELi64ELi256ELi256ELb1ELb1ELb0ELb1ELb1ELb1EEEEEEEEEvNT_6ParamsE,@"STO_CUDA_ENTRY STV_DEFAULT"
_ZN7cutlass13device_kernelIN5flash19enable_sm80_to_sm89INS1_16FlashAttnFwdSm80INS1_25CollectiveMainloopFwdSm80ILi8ELi1ELb0EN4cute5tupleIJNS5_1CILi128EEENS7_ILi64EEENS7_ILi256EEEEEELi256ENS_10bfloat16_tEfNS_4arch4Sm80ELb1ELb0ELb1ELb1ELb1ELb0ELb1ELb1EEENS1_21CollectiveEpilogueFwdINS6_IJS8_SA_S9_EEENS6_IJNS7_ILi1EEESI_SI_EEESC_SE_Li256ELb1ELb1ELb1ELb0EEENS1_36VarlenDynamicPersistentTileSchedulerILi128ELi64ELi256ELi256ELb1ELb1ELb0ELb1ELb1ELb1EEEEEEEEEvNT_6ParamsE:
[----:B------:R-:W-:Y:S01]  /*0000*/  LDC R1, c[0x0][0x28] ;  /* 0x00000a00ff017b82 */ /* 0x000fe20000000800 */
[----:B------:R-:W-:Y:S05]  /*0010*/  EXIT ;  /* 0x000000000000794d */ /* 0x000fea0003800000 */
.L_x_16:
        /* <DEDUP_REMOVED lines=14> */
.L_x_34:


//--------------------- .text._ZN7cutlass13device_kernelIN5flash19enable_sm80_to_sm89INS1_16FlashAttnFwdSm80INS1_25CollectiveMainloopFwdSm80ILi8ELi1ELb0EN4cute5tupleIJNS5_1CILi128EEENS7_ILi48EEENS7_ILi256EEEEEELi256ENS_10bfloat16_tEfNS_4arch4Sm80ELb1ELb0ELb1ELb1ELb1ELb1ELb1ELb1EEENS1_21CollectiveEpilogueFwdINS6_IJS8_SA_S9_EEENS6_IJNS7_ILi1EEESI_SI_EEESC_SE_Li256ELb1ELb1ELb1ELb0EEENS1_36VarlenDynamicPersistentTileSchedulerILi128ELi48ELi256ELi256ELb1ELb1ELb0ELb1ELb1ELb1EEEEEEEEEvNT_6ParamsE --------------------------
	.section	.text._ZN7cutlass13device_kernelIN5flash19enable_sm80_to_sm89INS1_16FlashAttnFwdSm80INS1_25CollectiveMainloopFwdSm80ILi8ELi1ELb0EN4cute5tupleIJNS5_1CILi128EEENS7_ILi48EEENS7_ILi256EEEEEELi256ENS_10bfloat16_tEfNS_4arch4Sm80ELb1ELb0ELb1ELb1ELb1ELb1ELb1ELb1EEENS1_21CollectiveEpilogueFwdINS6_IJS8_SA_S9_EEENS6_IJNS7_ILi1EEESI_SI_EEESC_SE_Li256ELb1ELb1ELb1ELb0EEENS1_36VarlenDynamicPersistentTileSchedulerILi128ELi48ELi256ELi256ELb1ELb1ELb0ELb1ELb1ELb1EEEEEEEEEvNT_6ParamsE,"ax",@progbits
	.align	128
.text._ZN7cutlass13device_kernelIN5flash19enable_sm80_to_sm89INS1_16FlashAttnFwdSm80INS1_25CollectiveMainloopFwdSm80ILi8ELi1ELb0EN4cute5tupleIJNS5_1CILi128EEENS7_ILi48EEENS7_ILi256EEEEEELi256ENS_10bfloat16_tEfNS_4arch4Sm80ELb1ELb0ELb1ELb1ELb1ELb1ELb1ELb1EEENS1_21CollectiveEpilogueFwdINS6_IJS8_SA_S9_EEENS6_IJNS7_ILi1EEESI_SI_EEESC_SE_Li256ELb1ELb1ELb1ELb0EEENS1_36VarlenDynamicPersistentTileSchedulerILi128ELi48ELi256ELi256ELb1ELb1ELb0ELb1ELb1ELb1EEEEEEEEEvNT_6ParamsE:
        .type           _ZN7cutlass13device_kernelIN5flash19enable_sm80_to_sm89INS1_16FlashAttnFwdSm80INS1_25CollectiveMainloopFwdSm80ILi8ELi1ELb0EN4cute5tupleIJNS5_1CILi128EEENS7_ILi48EEENS7_ILi256EEEEEELi256ENS_10bfloat16_tEfNS_4arch4Sm80ELb1ELb0ELb1ELb1ELb1ELb1ELb1ELb1EEENS1_21CollectiveEpilogueFwdINS6_IJS8_SA_S9_EEENS6_IJNS7_ILi1EEESI_SI_EEESC_SE_Li256ELb1ELb1ELb1ELb0EEENS1_36VarlenDynamicPersistentTileSchedulerILi128ELi48ELi256ELi256ELb1ELb1ELb0ELb1ELb1ELb1EEEEEEEEEvNT_6ParamsE,@function
        .size           _ZN7cutlass13device_kernelIN5flash19enable_sm80_to_sm89INS1_16FlashAttnFwdSm80INS1_25CollectiveMainloopFwdSm80ILi8ELi1ELb0EN4cute5tupleIJNS5_1CILi128EEENS7_ILi48EEENS7_ILi256EEEEEELi256ENS_10bfloat16_tEfNS_4arch4Sm80ELb1ELb0ELb1ELb1ELb1ELb1ELb1ELb1EEENS1_21CollectiveEpilogueFwdINS6_IJS8_SA_S9_EEENS6_IJNS7_ILi1EEESI_SI_EEESC_SE_Li256ELb1ELb1ELb1ELb0EEENS1_36VarlenDynamicPersistentTileSchedulerILi128ELi48ELi256ELi256ELb1ELb1ELb0ELb1ELb1ELb1EEEEEEEEEvNT_6ParamsE,(.L_x_35 - _ZN7cutlass13device_kernelIN5flash19enable_sm80_to_sm89INS1_16FlashAttnFwdSm80INS1_25CollectiveMainloopFwdSm80ILi8ELi1ELb0EN4cute5tupleIJNS5_1CILi128EEENS7_ILi48EEENS7_ILi256EEEEEELi256ENS_10bfloat16_tEfNS_4arch4Sm80ELb1ELb0ELb1ELb1ELb1ELb1ELb1ELb1EEENS1_21CollectiveEpilogueFwdINS6_IJS8_SA_S9_EEENS6_IJNS7_ILi1EEESI_SI_EEESC_SE_Li256ELb1ELb1ELb1ELb0EEENS1_36VarlenDynamicPersistentTileSchedulerILi128ELi48ELi256ELi256ELb1ELb1ELb0ELb1ELb1ELb1EEEEEEEEEvNT_6ParamsE)
        .other          _ZN7cutlass13device_kernelIN5flash19enable_sm80_to_sm89INS1_16FlashAttnFwdSm80INS1_25CollectiveMainloopFwdSm80ILi8ELi1ELb0EN4cute5tupleIJNS5_1CILi128EEENS7_ILi48EEENS7_ILi256EEEEEELi256ENS_10bfloat16_tEfNS_4arch4Sm80ELb1ELb0ELb1ELb1ELb1ELb1ELb1ELb1EEENS1_21CollectiveEpilogueFwdINS6_IJS8_SA_S9_EEENS6_IJNS7_ILi1EEESI_SI_EEESC_SE_Li256ELb1ELb1ELb1ELb0EEENS1_36VarlenDynamicPersistentTileSchedulerILi128ELi48ELi256ELi256ELb1ELb1ELb0ELb1ELb1ELb1EEEEEEEEEvNT_6ParamsE,@"STO_CUDA_ENTRY STV_DEFAULT"
_ZN7cutlass13device_kernelIN5flash19enable_sm80_to_sm89INS1_16FlashAttnFwdSm80INS1_25CollectiveMainloopFwdSm80ILi8ELi1ELb0EN4cute5tupleIJNS5_1CILi128EEENS7_ILi48EEENS7_ILi256EEEEEELi256ENS_10bfloat16_tEfNS_4arch4Sm80ELb1ELb0ELb1ELb1ELb1ELb1ELb1ELb1EEENS1_21CollectiveEpilogueFwdINS6_IJS8_SA_S9_EEENS6_IJNS7_ILi1EEESI_SI_EEESC_SE_Li256ELb1ELb1ELb1ELb0EEENS1_36VarlenDynamicPersistentTileSchedulerILi128ELi48ELi256ELi256ELb1ELb1ELb0ELb1ELb1ELb1EEEEEEEEEvNT_6ParamsE:
[----:B------:R-:W-:Y:S01]  /*0000*/  LDC R1, c[0x0][0x28] ;  /* 0x00000a00ff017b82 */ /* 0x000fe20000000800 */
[----:B------:R-:W-:Y:S05]  /*0010*/  EXIT ;  /* 0x000000000000794d */ /* 0x000fea0003800000 */
.L_x_17:
        /* <DEDUP_REMOVED lines=14> */
.L_x_35:


//--------------------- .nv.shared.reserved.0     --------------------------
	.section	.nv.shared.reserved.0,"aw",@nobits
	.weak		__nv_reservedSMEM_offset_0_alias
	.size		__nv_reservedSMEM_offset_0_alias, 0, 0
	.other		__nv_reservedSMEM_offset_0_alias,@"STO_CUDA_RESERVED_SHARED STV_DEFAULT"
__nv_reservedSMEM_offset_0_alias:
	.zero		0


//--------------------- .nv.global                --------------------------
	.section	.nv.global,"aw",@nobits
.nv.global:
	.type		_ZN86_INTERNAL_2e19ec6d_50_flash_fwd_hdim256_bf16_paged_split_softcap_sm80_cu_cf07d2ef_39884cute1_E,@object
	.size		_ZN86_INTERNAL_2e19ec6d_50_flash_fwd_hdim256_bf16_paged_split_softcap_sm80_cu_cf07d2ef_39884cute1_E,(_ZN86_INTERNAL_2e19ec6d_50_flash_fwd_hdim256_bf16_paged_split_softcap_sm80_cu_cf07d2ef_39884cuda3std3__45__cpo6cbeginE - _ZN86_INTERNAL_2e19ec6d_50_flash_fwd_hdim256_bf16_paged_split_softcap_sm80_cu_cf07d2ef_39884cute1_E)
_ZN86_INTERNAL_2e19ec6d_50_flash_fwd_hdim256_bf16_paged_split_softcap_sm80_cu_cf07d2ef_39884cute1_E:
	.zero		1
	.type		_ZN86_INTERNAL_2e19ec6d_50_flash_fwd_hdim256_bf16_paged_split_softcap_sm80_cu_cf07d2ef_39884cuda3std3__45__cpo6cbeginE,@object
	.size		_ZN86_INTERNAL_2e19ec6d_50_flash_fwd_hdim256_bf16_paged_split_softcap_sm80_cu_cf07d2ef_39884cuda3std3__45__cpo6cbeginE,(_ZN86_INTERNAL_2e19ec6d_50_flash_fwd_hdim256_bf16_paged_split_softcap_sm80_cu_cf07d2ef_39884cuda3std3__48in_placeE - _ZN86_INTERNAL_2e19ec6d_50_flash_fwd_hdim256_bf16_paged_split_softcap_sm80_cu_cf07d2ef_39884cuda3std3__45__cpo6cbeginE)
_ZN86_INTERNAL_2e19ec6d_50_flash_fwd_hdim256_bf16_paged_split_softcap_sm80_cu_cf07d2ef_39884cuda3std3__45__cpo6cbeginE:
	.zero		1
	.type		_ZN86_INTERNAL_2e19ec6d_50_flash_fwd_hdim256_bf16_paged_split_softcap_sm80_cu_cf07d2ef_39884cuda3std3__48in_placeE,@object
	.size		_ZN86_INTERNAL_2e19ec6d_50_flash_fwd_hdim256_bf16_paged_split_softcap_sm80_cu_cf07d2ef_39884cuda3std3__48in_placeE,(_ZN86_INTERNAL_2e19ec6d_50_flash_fwd_hdim256_bf16_paged_split_softcap_sm80_cu_cf07d2ef_39884cuda3std6ranges3__45__cpo9iter_moveE - _ZN86_INTERNAL_2e19ec6d_50_flash_fwd_hdim256_bf16_paged_split_softcap_sm80_cu_cf07d2ef_39884cuda3std3__48in_placeE)
_ZN86_INTERNAL_2e19ec6d_50_flash_fwd_hdim256_bf16_paged_split_softcap_sm80_cu_cf07d2ef_39884cuda3std3__48in_placeE:
	.zero		1
	.type		_ZN86_INTERNAL_2e19ec6d_50_flash_fwd_hdim256_bf16_paged_split_softcap_sm80_cu_cf07d2ef_39884cuda3std6ranges3__45__cpo9iter_moveE,@object
	.size		_ZN86_INTERNAL_2e19ec6d_50_flash_fwd_hdim256_bf16_paged_split_softcap_sm80_cu_cf07d2ef_39884cuda3std6ranges3__45__cpo9iter_moveE,(_ZN86_INTERNAL_2e19ec6d_50_flash_fwd_hdim256_bf16_paged_split_softcap_sm80_cu_cf07d2ef_39884cuda3std3__45__cpo5beginE - _ZN86_INTERNAL_2e19ec6d_50_flash_fwd_hdim256_bf16_paged_split_softcap_sm80_cu_cf07d2ef_39884cuda3std6ranges3__45__cpo9iter_moveE)
_ZN86_INTERNAL_2e19ec6d_50_flash_fwd_hdim256_bf16_paged_split_softcap_sm80_cu_cf07d2ef_39884cuda3std6ranges3__45__cpo9iter_moveE:
	.zero		1
	.type		_ZN86_INTERNAL_2e19ec6d_50_flash_fwd_hdim256_bf16_paged_split_softcap_sm80_cu_cf07d2ef_39884cuda3std3__45__cpo5beginE,@object
	.size		_ZN86_INTERNAL_2e19ec6d_50_flash_fwd_hdim256_bf16_paged_split_softcap_sm80_cu_cf07d2ef_39884cuda3std3__45__cpo5beginE,(_ZN86_INTERNAL_2e19ec6d_50_flash_fwd_hdim256_bf16_paged_split_softcap_sm80_cu_cf07d2ef_39884cuda3std3__488_GLOBAL__N__2e19ec6d_50_flash_fwd_hdim256_bf16_paged_split_softcap_sm80_cu_cf07d2ef_39886ignoreE - _ZN86_INTERNAL_2e19ec6d_50_flash_fwd_hdim256_bf16_paged_split_softcap_sm80_cu_cf07d2ef_39884cuda3std3__45__cpo5beginE)
_ZN86_INTERNAL_2e19ec6d_50_flash_fwd_hdim256_bf16_paged_split_softcap_sm80_cu_cf07d2ef_39884cuda3std3__45__cpo5beginE:
	.zero		1
	.type		_ZN86_INTERNAL_2e19ec6d_50_flash_fwd_hdim256_bf16_paged_split_softcap_sm80_cu_cf07d2ef_39884cuda3std3__488_GLOBAL__N__2e19ec6d_50_flash_fwd_hdim256_bf16_paged_split_softcap_sm80_cu_cf07d2ef_39886ignoreE,@object
	.size		_ZN86_INTERNAL_2e19ec6d_50_flash_fwd_hdim256_bf16_paged_split_softcap_sm80_cu_cf07d2ef_39884cuda3std3__488_GLOBAL__N__2e19ec6d_50_flash_fwd_hdim256_bf16_paged_split_softcap_sm80_cu_cf07d2ef_39886ignoreE,(_ZN86_INTERNAL_2e19ec6d_50_flash_fwd_hdim256_bf16_paged_split_softcap_sm80_cu_cf07d2ef_39884cute7productE - _ZN86_INTERNAL_2e19ec6d_50_flash_fwd_hdim256_bf16_paged_split_softcap_sm80_cu_cf07d2ef_39884cuda3std3__488_GLOBAL__N__2e19ec6d_50_flash_fwd_hdim256_bf16_paged_split_softcap_sm80_cu_cf07d2ef_39886ignoreE)
_ZN86_INTERNAL_2e19ec6d_50_flash_fwd_hdim256_bf16_paged_split_softcap_sm80_cu_cf07d2ef_39884cuda3std3__488_GLOBAL__N__2e19ec6d_50_flash_fwd_hdim256_bf16_paged_split_softcap_sm80_cu_cf07d2ef_39886ignoreE:
	.zero		1
	.type		_ZN86_INTERNAL_2e19ec6d_50_flash_fwd_hdim256_bf16_paged_split_softcap_sm80_cu_cf07d2ef_39884cute7productE,@object
	.size		_ZN86_INTERNAL_2e19ec6d_50_flash_fwd_hdim256_bf16_paged_split_softcap_sm80_cu_cf07d2ef_39884cute7productE,(_ZN86_INTERNAL_2e19ec6d_50_flash_fwd_hdim256_bf16_paged_split_softcap_sm80_cu_cf07d2ef_39884cuda3std3__45__cpo3endE - _ZN86_INTERNAL_2e19ec6d_50_flash_fwd_hdim256_bf16_paged_split_softcap_sm80_cu_cf07d2ef_39884cute7productE)
_ZN86_INTERNAL_2e19ec6d_50_flash_fwd_hdim256_bf16_paged_split_softcap_sm80_cu_cf07d2ef_39884cute7productE:
	.zero		1
	.type		_ZN86_INTERNAL_2e19ec6d_50_flash_fwd_hdim256_bf16_paged_split_softcap_sm80_cu_cf07d2ef_39884cuda3std3__45__cpo3endE,@object
	.size		_ZN86_INTERNAL_2e19ec6d_50_flash_fwd_hdim256_bf16_paged_split_softcap_sm80_cu_cf07d2ef_39884cuda3std3__45__cpo3endE,(_ZN86_INTERNAL_2e19ec6d_50_flash_fwd_hdim256_bf16_paged_split_softcap_sm80_cu_cf07d2ef_39884cuda3std3__419piecewise_constructE - _ZN86_INTERNAL_2e19ec6d_50_flash_fwd_hdim256_bf16_paged_split_softcap_sm80_cu_cf07d2ef_39884cuda3std3__45__cpo3endE)
_ZN86_INTERNAL_2e19ec6d_50_flash_fwd_hdim256_bf16_paged_split_softcap_sm80_cu_cf07d2ef_39884cuda3std3__45__cpo3endE:
	.zero		1
	.type		_ZN86_INTERNAL_2e19ec6d_50_flash_fwd_hdim256_bf16_paged_split_softcap_sm80_cu_cf07d2ef_39884cuda3std3__419piecewise_constructE,@object
	.size		_ZN86_INTERNAL_2e19ec6d_50_flash_fwd_hdim256_bf16_paged_split_softcap_sm80_cu_cf07d2ef_39884cuda3std3__419piecewise_constructE,(_ZN86_INTERNAL_2e19ec6d_50_flash_fwd_hdim256_bf16_paged_split_softcap_sm80_cu_cf07d2ef_39884cuda3std3__45__cpo4cendE - _ZN86_INTERNAL_2e19ec6d_50_flash_fwd_hdim256_bf16_paged_split_softcap_sm80_cu_cf07d2ef_39884cuda3std3__419piecewise_constructE)
_ZN86_INTERNAL_2e19ec6d_50_flash_fwd_hdim256_bf16_paged_split_softcap_sm80_cu_cf07d2ef_39884cuda3std3__419piecewise_constructE:
	.zero		1
	.type		_ZN86_INTERNAL_2e19ec6d_50_flash_fwd_hdim256_bf16_paged_split_softcap_sm80_cu_cf07d2ef_39884cuda3std3__45__cpo4cendE,@object
	.size		_ZN86_INTERNAL_2e19ec6d_50_flash_fwd_hdim256_bf16_paged_split_softcap_sm80_cu_cf07d2ef_39884cuda3std3__45__cpo4cendE,(_ZN86_INTERNAL_2e19ec6d_50_flash_fwd_hdim256_bf16_paged_split_softcap_sm80_cu_cf07d2ef_39884cuda3std6ranges3__45__cpo4swapE - _ZN86_INTERNAL_2e19ec6d_50_flash_fwd_hdim256_bf16_paged_split_softcap_sm80_cu_cf07d2ef_39884cuda3std3__45__cpo4cendE)
_ZN86_INTERNAL_2e19ec6d_50_flash_fwd_hdim256_bf16_paged_split_softcap_sm80_cu_cf07d2ef_39884cuda3std3__45__cpo4cendE:
	.zero		1
	.type		_ZN86_INTERNAL_2e19ec6d_50_flash_fwd_hdim256_bf16_paged_split_softcap_sm80_cu_cf07d2ef_39884cuda3std6ranges3__45__cpo4swapE,@object
	.size		_ZN86_INTERNAL_2e19ec6d_50_flash_fwd_hdim256_bf16_paged_split_softcap_sm80_cu_cf07d2ef_39884cuda3std6ranges3__45__cpo4swapE,(.L_7 - _ZN86_INTERNAL_2e19ec6d_50_flash_fwd_hdim256_bf16_paged_split_softcap_sm80_cu_cf07d2ef_39884cuda3std6ranges3__45__cpo4swapE)
_ZN86_INTERNAL_2e19ec6d_50_flash_fwd_hdim256_bf16_paged_split_softcap_sm80_cu_cf07d2ef_39884cuda3std6ranges3__45__cpo4swapE:
	.zero		1
.L_7:


//--------------------- .nv.constant0._ZN7cutlass13device_kernelIN5flash19enable_sm80_to_sm89INS1_16FlashAttnFwdSm80INS1_25CollectiveMainloopFwdSm80ILi8ELi1ELb1EN4cute5tupleIJNS5_1CILi128EEENS7_ILi64EEENS7_ILi256EEEEEELi256ENS_10bfloat16_tEfNS_4arch4Sm80ELb0ELb0ELb1ELb0ELb1ELb0ELb1ELb1EEENS1_21CollectiveEpilogueFwdINS6_IJS8_SA_S9_EEENS6_IJNS7_ILi1EEESI_SI_EEESC_SE_Li256ELb0ELb1ELb1ELb0EEENS1_19SingleTileSchedulerILb0ELb1ELb1ELi128EEEEEEEEEvNT_6ParamsE --------------------------
	.section	.nv.constant0._ZN7cutlass13device_kernelIN5flash19enable_sm80_to_sm89INS1_16FlashAttnFwdSm80INS1_25CollectiveMainloopFwdSm80ILi8ELi1ELb1EN4cute5tupleIJNS5_1CILi128EEENS7_ILi64EEENS7_ILi256EEEEEELi256ENS_10bfloat16_tEfNS_4arch4Sm80ELb0ELb0ELb1ELb0ELb1ELb0ELb1ELb1EEENS1_21CollectiveEpilogueFwdINS6_IJS8_SA_S9_EEENS6_IJNS7_ILi1EEESI_SI_EEESC_SE_Li256ELb0ELb1ELb1ELb0EEENS1_19SingleTileSchedulerILb0ELb1ELb1ELi128EEEEEEEEEvNT_6ParamsE,"a",@progbits
	.sectionflags	@""
	.align	4
.nv.constant0._ZN7cutlass13device_kernelIN5flash19enable_sm80_to_sm89INS1_16FlashAttnFwdSm80INS1_25CollectiveMainloopFwdSm80ILi8ELi1ELb1EN4cute5tupleIJNS5_1CILi128EEENS7_ILi64EEENS7_ILi256EEEEEELi256ENS_10bfloat16_tEfNS_4arch4Sm80ELb0ELb0ELb1ELb0ELb1ELb0ELb1ELb1EEENS1_21CollectiveEpilogueFwdINS6_IJS8_SA_S9_EEENS6_IJNS7_ILi1EEESI_SI_EEESC_SE_Li256ELb0ELb1ELb1ELb0EEENS1_19SingleTileSchedulerILb0ELb1ELb1ELi128EEEEEEEEEvNT_6ParamsE:
	.zero		1576


//--------------------- .nv.constant0._ZN7cutlass13device_kernelIN5flash19enable_sm80_to_sm89INS1_16FlashAttnFwdSm80INS1_25CollectiveMainloopFwdSm80ILi8ELi1ELb1EN4cute5tupleIJNS5_1CILi128EEENS7_ILi48EEENS7_ILi256EEEEEELi256ENS_10bfloat16_tEfNS_4arch4Sm80ELb0ELb0ELb1ELb1ELb1ELb0ELb1ELb1EEENS1_21CollectiveEpilogueFwdINS6_IJS8_SA_S9_EEENS6_IJNS7_ILi1EEESI_SI_EEESC_SE_Li256ELb1ELb1ELb1ELb0EEENS1_36VarlenDynamicPersistentTileSchedulerILi128ELi48ELi256ELi256ELb1ELb1ELb0ELb0ELb1ELb1EEEEEEEEEvNT_6ParamsE --------------------------
	.section	.nv.constant0._ZN7cutlass13device_kernelIN5flash19enable_sm80_to_sm89INS1_16FlashAttnFwdSm80INS1_25CollectiveMainloopFwdSm80ILi8ELi1ELb1EN4cute5tupleIJNS5_1CILi128EEENS7_ILi48EEENS7_ILi256EEEEEELi256ENS_10bfloat16_tEfNS_4arch4Sm80ELb0ELb0ELb1ELb1ELb1ELb0ELb1ELb1EEENS1_21CollectiveEpilogueFwdINS6_IJS8_SA_S9_EEENS6_IJNS7_ILi1EEESI_SI_EEESC_SE_Li256ELb1ELb1ELb1ELb0EEENS1_36VarlenDynamicPersistentTileSchedulerILi128ELi48ELi256ELi256ELb1ELb1ELb0ELb0ELb1ELb1EEEEEEEEEvNT_6ParamsE,"a",@progbits
	.sectionflags	@""
	.align	4
.nv.constant0._ZN7cutlass13device_kernelIN5flash19enable_sm80_to_sm89INS1_16FlashAttnFwdSm80INS1_25CollectiveMainloopFwdSm80ILi8ELi1ELb1EN4cute5tupleIJNS5_1CILi128EEENS7_ILi48EEENS7_ILi256EEEEEELi256ENS_10bfloat16_tEfNS_4arch4Sm80ELb0ELb0ELb1ELb1ELb1ELb0ELb1ELb1EEENS1_21CollectiveEpilogueFwdINS6_IJS8_SA_S9_EEENS6_IJNS7_ILi1EEESI_SI_EEESC_SE_Li256ELb1ELb1ELb1ELb0EEENS1_36VarlenDynamicPersistentTileSchedulerILi128ELi48ELi256ELi256ELb1ELb1ELb0ELb0ELb1ELb1EEEEEEEEEvNT_6ParamsE:
	.zero		1608


//--------------------- .nv.constant0._ZN7cutlass13device_kernelIN5flash19enable_sm80_to_sm89INS1_16FlashAttnFwdSm80INS1_25CollectiveMainloopFwdSm80ILi8ELi1ELb0EN4cute5tupleIJNS5_1CILi128EEENS7_ILi32EEENS7_ILi256EEEEEELi256ENS_10bfloat16_tEfNS_4arch4Sm80ELb0ELb0ELb1ELb1ELb1ELb1ELb1ELb1EEENS1_21CollectiveEpilogueFwdINS6_IJS8_SA_S9_EEENS6_IJNS7_ILi1EEESI_SI_EEESC_SE_Li256ELb1ELb1ELb1ELb0EEENS1_36VarlenDynamicPersistentTileSchedulerILi128ELi32ELi256ELi256ELb1ELb1ELb0ELb0ELb1ELb1EEEEEEEEEvNT_6ParamsE --------------------------
	.section	.nv.constant0._ZN7cutlass13device_kernelIN5flash19enable_sm80_to_sm89INS1_16FlashAttnFwdSm80INS1_25CollectiveMainloopFwdSm80ILi8ELi1ELb0EN4cute5tupleIJNS5_1CILi128EEENS7_ILi32EEENS7_ILi256EEEEEELi256ENS_10bfloat16_tEfNS_4arch4Sm80ELb0ELb0ELb1ELb1ELb1ELb1ELb1ELb1EEENS1_21CollectiveEpilogueFwdINS6_IJS8_SA_S9_EEENS6_IJNS7_ILi1EEESI_SI_EEESC_SE_Li256ELb1ELb1ELb1ELb0EEENS1_36VarlenDynamicPersistentTileSchedulerILi128ELi32ELi256ELi256ELb1ELb1ELb0ELb0ELb1ELb1EEEEEEEEEvNT_6ParamsE,"a",@progbits
	.sectionflags	@""
	.align	4
.nv.constant0._ZN7cutlass13device_kernelIN5flash19enable_sm80_to_sm89INS1_16FlashAttnFwdSm80INS1_25CollectiveMainloopFwdSm80ILi8ELi1ELb0EN4cute5tupleIJNS5_1CILi128EEENS7_ILi32EEENS7_ILi256EEEEEELi256ENS_10bfloat16_tEfNS_4arch4Sm80ELb0ELb0ELb1ELb1ELb1ELb1ELb1ELb1EEENS1_21CollectiveEpilogueFwdINS6_IJS8_SA_S9_EEENS6_IJNS7_ILi1EEESI_SI_EEESC_SE_Li256ELb1ELb1ELb1ELb0EEENS1_36VarlenDynamicPersistentTileSchedulerILi128ELi32ELi256ELi256ELb1ELb1ELb0ELb0ELb1ELb1EEEEEEEEEvNT_6ParamsE:
	.zero		1608


//--------------------- .nv.constant0._ZN7cutlass13device_kernelIN5flash19enable_sm80_to_sm89INS1_16FlashAttnFwdSm80INS1_25CollectiveMainloopFwdSm80ILi8ELi1ELb1EN4cute5tupleIJNS5_1CILi128EEENS7_ILi48EEENS7_ILi256EEEEEELi256ENS_10bfloat16_tEfNS_4arch4Sm80ELb0ELb1ELb1ELb0ELb1ELb0ELb1ELb1EEENS1_21CollectiveEpilogueFwdINS6_IJS8_SA_S9_EEENS6_IJNS7_ILi1EEESI_SI_EEESC_SE_Li256ELb0ELb1ELb1ELb0EEENS1_19SingleTileSchedulerILb0ELb1ELb1ELi128EEEEEEEEEvNT_6ParamsE --------------------------
	.section	.nv.constant0._ZN7cutlass13device_kernelIN5flash19enable_sm80_to_sm89INS1_16FlashAttnFwdSm80INS1_25CollectiveMainloopFwdSm80ILi8ELi1ELb1EN4cute5tupleIJNS5_1CILi128EEENS7_ILi48EEENS7_ILi256EEEEEELi256ENS_10bfloat16_tEfNS_4arch4Sm80ELb0ELb1ELb1ELb0ELb1ELb0ELb1ELb1EEENS1_21CollectiveEpilogueFwdINS6_IJS8_SA_S9_EEENS6_IJNS7_ILi1EEESI_SI_EEESC_SE_Li256ELb0ELb1ELb1ELb0EEENS1_19SingleTileSchedulerILb0ELb1ELb1ELi128EEEEEEEEEvNT_6ParamsE,"a",@progbits
	.sectionflags	@""
	.align	4
.nv.constant0._ZN7cutlass13device_kernelIN5flash19enable_sm80_to_sm89INS1_16FlashAttnFwdSm80INS1_25CollectiveMainloopFwdSm80ILi8ELi1ELb1EN4cute5tupleIJNS5_1CILi128EEENS7_ILi48EEENS7_ILi256EEEEEELi256ENS_10bfloat16_tEfNS_4arch4Sm80ELb0ELb1ELb1ELb0ELb1ELb0ELb1ELb1EEENS1_21CollectiveEpilogueFwdINS6_IJS8_SA_S9_EEENS6_IJNS7_ILi1EEESI_SI_EEESC_SE_Li256ELb0ELb1ELb1ELb0EEENS1_19SingleTileSchedulerILb0ELb1ELb1ELi128EEEEEEEEEvNT_6ParamsE:
	.zero		1576


//--------------------- .nv.constant0._ZN7cutlass13device_kernelIN5flash19enable_sm80_to_sm89INS1_16FlashAttnFwdSm80INS1_25CollectiveMainloopFwdSm80ILi8ELi1ELb1EN4cute5tupleIJNS5_1CILi128EEENS7_ILi48EEENS7_ILi256EEEEEELi256ENS_10bfloat16_tEfNS_4arch4Sm80ELb0ELb1ELb1ELb1ELb1ELb0ELb1ELb1EEENS1_21CollectiveEpilogueFwdINS6_IJS8_SA_S9_EEENS6_IJNS7_ILi1EEESI_SI_EEESC_SE_Li256ELb1ELb1ELb1ELb0EEENS1_36VarlenDynamicPersistentTileSchedulerILi128ELi48ELi256ELi256ELb1ELb1ELb0ELb1ELb0ELb1EEEEEEEEEvNT_6ParamsE --------------------------
	.section	.nv.constant0._ZN7cutlass13device_kernelIN5flash19enable_sm80_to_sm89INS1_16FlashAttnFwdSm80INS1_25CollectiveMainloopFwdSm80ILi8ELi1ELb1EN4cute5tupleIJNS5_1CILi128EEENS7_ILi48EEENS7_ILi256EEEEEELi256ENS_10bfloat16_tEfNS_4arch4Sm80ELb0ELb1ELb1ELb1ELb1ELb0ELb1ELb1EEENS1_21CollectiveEpilogueFwdINS6_IJS8_SA_S9_EEENS6_IJNS7_ILi1EEESI_SI_EEESC_SE_Li256ELb1ELb1ELb1ELb0EEENS1_36VarlenDynamicPersistentTileSchedulerILi128ELi48ELi256ELi256ELb1ELb1ELb0ELb1ELb0ELb1EEEEEEEEEvNT_6ParamsE,"a",@progbits
	.sectionflags	@""
	.align	4
.nv.constant0._ZN7cutlass13device_kernelIN5flash19enable_sm80_to_sm89INS1_16FlashAttnFwdSm80INS1_25CollectiveMainloopFwdSm80ILi8ELi1ELb1EN4cute5tupleIJNS5_1CILi128EEENS7_ILi48EEENS7_ILi256EEEEEELi256ENS_10bfloat16_tEfNS_4arch4Sm80ELb0ELb1ELb1ELb1ELb1ELb0ELb1ELb1EEENS1_21CollectiveEpilogueFwdINS6_IJS8_SA_S9_EEENS6_IJNS7_ILi1EEESI_SI_EEESC_SE_Li256ELb1ELb1ELb1ELb0EEENS1_36VarlenDynamicPersistentTileSchedulerILi128ELi48ELi256ELi256ELb1ELb1ELb0ELb1ELb0ELb1EEEEEEEEEvNT_6ParamsE:
	.zero		1608


//--------------------- .nv.constant0._ZN7cutlass13device_kernelIN5flash19enable_sm80_to_sm89INS1_16FlashAttnFwdSm80INS1_25CollectiveMainloopFwdSm80ILi8ELi1ELb0EN4cute5tupleIJNS5_1CILi128EEENS7_ILi32EEENS7_ILi256EEEEEELi256ENS_10bfloat16_tEfNS_4arch4Sm80ELb0ELb1ELb1ELb1ELb1ELb1ELb1ELb1EEENS1_21CollectiveEpilogueFwdINS6_IJS8_SA_S9_EEENS6_IJNS7_ILi1EEESI_SI_EEESC_SE_Li256ELb1ELb1ELb1ELb0EEENS1_36VarlenDynamicPersistentTileSchedulerILi128ELi32ELi256ELi256ELb1ELb1ELb0ELb1ELb0ELb1EEEEEEEEEvNT_6ParamsE --------------------------
	.section	.nv.constant0._ZN7cutlass13device_kernelIN5flash19enable_sm80_to_sm89INS1_16FlashAttnFwdSm80INS1_25CollectiveMainloopFwdSm80ILi8ELi1ELb0EN4cute5tupleIJNS5_1CILi128EEENS7_ILi32EEENS7_ILi256EEEEEELi256ENS_10bfloat16_tEfNS_4arch4Sm80ELb0ELb1ELb1ELb1ELb1ELb1ELb1ELb1EEENS1_21CollectiveEpilogueFwdINS6_IJS8_SA_S9_EEENS6_IJNS7_ILi1EEESI_SI_EEESC_SE_Li256ELb1ELb1ELb1ELb0EEENS1_36VarlenDynamicPersistentTileSchedulerILi128ELi32ELi256ELi256ELb1ELb1ELb0ELb1ELb0ELb1EEEEEEEEEvNT_6ParamsE,"a",@progbits
	.sectionflags	@""
	.align	4
.nv.constant0._ZN7cutlass13device_kernelIN5flash19enable_sm80_to_sm89INS1_16FlashAttnFwdSm80INS1_25CollectiveMainloopFwdSm80ILi8ELi1ELb0EN4cute5tupleIJNS5_1CILi128EEENS7_ILi32EEENS7_ILi256EEEEEELi256ENS_10bfloat16_tEfNS_4arch4Sm80ELb0ELb1ELb1ELb1ELb1ELb1ELb1ELb1EEENS1_21CollectiveEpilogueFwdINS6_IJS8_SA_S9_EEENS6_IJNS7_ILi1EEESI_SI_EEESC_SE_Li256ELb1ELb1ELb1ELb0EEENS1_36VarlenDynamicPersistentTileSchedulerILi128ELi32ELi256ELi256ELb1ELb1ELb0ELb1ELb0ELb1EEEEEEEEEvNT_6ParamsE:
	.zero		1608


//--------------------- .nv.constant0._ZN7cutlass13device_kernelIN5flash19enable_sm80_to_sm89INS1_16FlashAttnFwdSm80INS1_25CollectiveMainloopFwdSm80ILi8ELi1ELb1EN4cute5tupleIJNS5_1CILi128EEENS7_ILi64EEENS7_ILi256EEEEEELi256ENS_10bfloat16_tEfNS_4arch4Sm80ELb1ELb0ELb1ELb0ELb1ELb0ELb1ELb1EEENS1_21CollectiveEpilogueFwdINS6_IJS8_SA_S9_EEENS6_IJNS7_ILi1EEESI_SI_EEESC_SE_Li256ELb0ELb1ELb1ELb0EEENS1_30DynamicPersistentTileSchedulerILi256ELi256ELb1ELb1ELb0EEEEEEEEEvNT_6ParamsE --------------------------
	.section	.nv.constant0._ZN7cutlass13device_kernelIN5flash19enable_sm80_to_sm89INS1_16FlashAttnFwdSm80INS1_25CollectiveMainloopFwdSm80ILi8ELi1ELb1EN4cute5tupleIJNS5_1CILi128EEENS7_ILi64EEENS7_ILi256EEEEEELi256ENS_10bfloat16_tEfNS_4arch4Sm80ELb1ELb0ELb1ELb0ELb1ELb0ELb1ELb1EEENS1_21CollectiveEpilogueFwdINS6_IJS8_SA_S9_EEENS6_IJNS7_ILi1EEESI_SI_EEESC_SE_Li256ELb0ELb1ELb1ELb0EEENS1_30DynamicPersistentTileSchedulerILi256ELi256ELb1ELb1ELb0EEEEEEEEEvNT_6ParamsE,"a",@progbits
	.sectionflags	@""
	.align	4
.nv.constant0._ZN7cutlass13device_kernelIN5flash19enable_sm80_to_sm89INS1_16FlashAttnFwdSm80INS1_25CollectiveMainloopFwdSm80ILi8ELi1ELb1EN4cute5tupleIJNS5_1CILi128EEENS7_ILi64EEENS7_ILi256EEEEEELi256ENS_10bfloat16_tEfNS_4arch4Sm80ELb1ELb0ELb1ELb0ELb1ELb0ELb1ELb1EEENS1_21CollectiveEpilogueFwdINS6_IJS8_SA_S9_EEENS6_IJNS7_ILi1EEESI_SI_EEESC_SE_Li256ELb0ELb1ELb1ELb0EEENS1_30DynamicPersistentTileSchedulerILi256ELi256ELb1ELb1ELb0EEEEEEEEEvNT_6ParamsE:
	.zero		1592


//--------------------- .nv.constant0._ZN7cutlass13device_kernelIN5flash19enable_sm80_to_sm89INS1_16FlashAttnFwdSm80INS1_25CollectiveMainloopFwdSm80ILi8ELi1ELb1EN4cute5tupleIJNS5_1CILi128EEENS7_ILi48EEENS7_ILi256EEEEEELi256ENS_10bfloat16_tEfNS_4arch4Sm80ELb1ELb0ELb1ELb1ELb1ELb0ELb1ELb1EEENS1_21CollectiveEpilogueFwdINS6_IJS8_SA_S9_EEENS6_IJNS7_ILi1EEESI_SI_EEESC_SE_Li256ELb1ELb1ELb1ELb0EEENS1_36VarlenDynamicPersistentTileSchedulerILi128ELi48ELi256ELi256ELb1ELb1ELb0ELb1ELb1ELb1EEEEEEEEEvNT_6ParamsE --------------------------
	.section	.nv.constant0._ZN7cutlass13device_kernelIN5flash19enable_sm80_to_sm89INS1_16FlashAttnFwdSm80INS1_25CollectiveMainloopFwdSm80ILi8ELi1ELb1EN4cute5tupleIJNS5_1CILi128EEENS7_ILi48EEENS7_ILi256EEEEEELi256ENS_10bfloat16_tEfNS_4arch4Sm80ELb1ELb0ELb1ELb1ELb1ELb0ELb1ELb1EEENS1_21CollectiveEpilogueFwdINS6_IJS8_SA_S9_EEENS6_IJNS7_ILi1EEESI_SI_EEESC_SE_Li256ELb1ELb1ELb1ELb0EEENS1_36VarlenDynamicPersistentTileSchedulerILi128ELi48ELi256ELi256ELb1ELb1ELb0ELb1ELb1ELb1EEEEEEEEEvNT_6ParamsE,"a",@progbits
	.sectionflags	@""
	.align	4
.nv.constant0._ZN7cutlass13device_kernelIN5flash19enable_sm80_to_sm89INS1_16FlashAttnFwdSm80INS1_25CollectiveMainloopFwdSm80ILi8ELi1ELb1EN4cute5tupleIJNS5_1CILi128EEENS7_ILi48EEENS7_ILi256EEEEEELi256ENS_10bfloat16_tEfNS_4arch4Sm80ELb1ELb0ELb1ELb1ELb1ELb0ELb1ELb1EEENS1_21CollectiveEpilogueFwdINS6_IJS8_SA_S9_EEENS6_IJNS7_ILi1EEESI_SI_EEESC_SE_Li256ELb1ELb1ELb1ELb0EEENS1_36VarlenDynamicPersistentTileSchedulerILi128ELi48ELi256ELi256ELb1ELb1ELb0ELb1ELb1ELb1EEEEEEEEEvNT_6ParamsE:
	.zero		1608


//--------------------- .nv.constant0._ZN7cutlass13device_kernelIN5flash19enable_sm80_to_sm89INS1_16FlashAttnFwdSm80INS1_25CollectiveMainloopFwdSm80ILi8ELi1ELb0EN4cute5tupleIJNS5_1CILi128EEENS7_ILi32EEENS7_ILi256EEEEEELi256ENS_10bfloat16_tEfNS_4arch4Sm80ELb1ELb0ELb1ELb1ELb1ELb1ELb1ELb1EEENS1_21CollectiveEpilogueFwdINS6_IJS8_SA_S9_EEENS6_IJNS7_ILi1EEESI_SI_EEESC_SE_Li256ELb1ELb1ELb1ELb0EEENS1_36VarlenDynamicPersistentTileSchedulerILi128ELi32ELi256ELi256ELb1ELb1ELb0ELb1ELb1ELb1EEEEEEEEEvNT_6ParamsE --------------------------
	.section	.nv.constant0._ZN7cutlass13device_kernelIN5flash19enable_sm80_to_sm89INS1_16FlashAttnFwdSm80INS1_25CollectiveMainloopFwdSm80ILi8ELi1ELb0EN4cute5tupleIJNS5_1CILi128EEENS7_ILi32EEENS7_ILi256EEEEEELi256ENS_10bfloat16_tEfNS_4arch4Sm80ELb1ELb0ELb1ELb1ELb1ELb1ELb1ELb1EEENS1_21CollectiveEpilogueFwdINS6_IJS8_SA_S9_EEENS6_IJNS7_ILi1EEESI_SI_EEESC_SE_Li256ELb1ELb1ELb1ELb0EEENS1_36VarlenDynamicPersistentTileSchedulerILi128ELi32ELi256ELi256ELb1ELb1ELb0ELb1ELb1ELb1EEEEEEEEEvNT_6ParamsE,"a",@progbits
	.sectionflags	@""
	.align	4
.nv.constant0._ZN7cutlass13device_kernelIN5flash19enable_sm80_to_sm89INS1_16FlashAttnFwdSm80INS1_25CollectiveMainloopFwdSm80ILi8ELi1ELb0EN4cute5tupleIJNS5_1CILi128EEENS7_ILi32EEENS7_ILi256EEEEEELi256ENS_10bfloat16_tEfNS_4arch4Sm80ELb1ELb0ELb1ELb1ELb1ELb1ELb1ELb1EEENS1_21CollectiveEpilogueFwdINS6_IJS8_SA_S9_EEENS6_IJNS7_ILi1EEESI_SI_EEESC_SE_Li256ELb1ELb1ELb1ELb0EEENS1_36VarlenDynamicPersistentTileSchedulerILi128ELi32ELi256ELi256ELb1ELb1ELb0ELb1ELb1ELb1EEEEEEEEEvNT_6ParamsE:
	.zero		1608


//--------------------- .nv.constant0._ZN7cutlass13device_kernelIN5flash19enable_sm80_to_sm89INS1_16FlashAttnFwdSm80INS1_25CollectiveMainloopFwdSm80ILi8ELi1ELb0EN4cute5tupleIJNS5_1CILi128EEENS7_ILi96EEENS7_ILi256EEEEEELi256ENS_10bfloat16_tEfNS_4arch4Sm80ELb0ELb0ELb1ELb0ELb1ELb0ELb1ELb1EEENS1_21CollectiveEpilogueFwdINS6_IJS8_SA_S9_EEENS6_IJNS7_ILi1EEESI_SI_EEESC_SE_Li256ELb0ELb1ELb1ELb0EEENS1_19SingleTileSchedulerILb0ELb1ELb1ELi128EEEEEEEEEvNT_6ParamsE --------------------------
	.section	.nv.constant0._ZN7cutlass13device_kernelIN5flash19enable_sm80_to_sm89INS1_16FlashAttnFwdSm80INS1_25CollectiveMainloopFwdSm80ILi8ELi1ELb0EN4cute5tupleIJNS5_1CILi128EEENS7_ILi96EEENS7_ILi256EEEEEELi256ENS_10bfloat16_tEfNS_4arch4Sm80ELb0ELb0ELb1ELb0ELb1ELb0ELb1ELb1EEENS1_21CollectiveEpilogueFwdINS6_IJS8_SA_S9_EEENS6_IJNS7_ILi1EEESI_SI_EEESC_SE_Li256ELb0ELb1ELb1ELb0EEENS1_19SingleTileSchedulerILb0ELb1ELb1ELi128EEEEEEEEEvNT_6ParamsE,"a",@progbits
	.sectionflags	@""
	.align	4
.nv.constant0._ZN7cutlass13device_kernelIN5flash19enable_sm80_to_sm89INS1_16FlashAttnFwdSm80INS1_25CollectiveMainloopFwdSm80ILi8ELi1ELb0EN4cute5tupleIJNS5_1CILi128EEENS7_ILi96EEENS7_ILi256EEEEEELi256ENS_10bfloat16_tEfNS_4arch4Sm80ELb0ELb0ELb1ELb0ELb1ELb0ELb1ELb1EEENS1_21CollectiveEpilogueFwdINS6_IJS8_SA_S9_EEENS6_IJNS7_ILi1EEESI_SI_EEESC_SE_Li256ELb0ELb1ELb1ELb0EEENS1_19SingleTileSchedulerILb0ELb1ELb1ELi128EEEEEEEEEvNT_6ParamsE:
	.zero		1576


//--------------------- .nv.constant0._ZN7cutlass13device_kernelIN5flash19enable_sm80_to_sm89INS1_16FlashAttnFwdSm80INS1_25CollectiveMainloopFwdSm80ILi8ELi1ELb0EN4cute5tupleIJNS5_1CILi128EEENS7_ILi64EEENS7_ILi256EEEEEELi256ENS_10bfloat16_tEfNS_4arch4Sm80ELb0ELb0ELb1ELb1ELb1ELb0ELb1ELb1EEENS1_21CollectiveEpilogueFwdINS6_IJS8_SA_S9_EEENS6_IJNS7_ILi1EEESI_SI_EEESC_SE_Li256ELb1ELb1ELb1ELb0EEENS1_36VarlenDynamicPersistentTileSchedulerILi128ELi64ELi256ELi256ELb1ELb1ELb0ELb0ELb1ELb1EEEEEEEEEvNT_6ParamsE --------------------------
	.section	.nv.constant0._ZN7cutlass13device_kernelIN5flash19enable_sm80_to_sm89INS1_16FlashAttnFwdSm80INS1_25CollectiveMainloopFwdSm80ILi8ELi1ELb0EN4cute5tupleIJNS5_1CILi128EEENS7_ILi64EEENS7_ILi256EEEEEELi256ENS_10bfloat16_tEfNS_4arch4Sm80ELb0ELb0ELb1ELb1ELb1ELb0ELb1ELb1EEENS1_21CollectiveEpilogueFwdINS6_IJS8_SA_S9_EEENS6_IJNS7_ILi1EEESI_SI_EEESC_SE_Li256ELb1ELb1ELb1ELb0EEENS1_36VarlenDynamicPersistentTileSchedulerILi128ELi64ELi256ELi256ELb1ELb1ELb0ELb0ELb1ELb1EEEEEEEEEvNT_6ParamsE,"a",@progbits
	.sectionflags	@""
	.align	4
.nv.constant0._ZN7cutlass13device_kernelIN5flash19enable_sm80_to_sm89INS1_16FlashAttnFwdSm80INS1_25CollectiveMainloopFwdSm80ILi8ELi1ELb0EN4cute5tupleIJNS5_1CILi128EEENS7_ILi64EEENS7_ILi256EEEEEELi256ENS_10bfloat16_tEfNS_4arch4Sm80ELb0ELb0ELb1ELb1ELb1ELb0ELb1ELb1EEENS1_21CollectiveEpilogueFwdINS6_IJS8_SA_S9_EEENS6_IJNS7_ILi1EEESI_SI_EEESC_SE_Li256ELb1ELb1ELb1ELb0EEENS1_36VarlenDynamicPersistentTileSchedulerILi128ELi64ELi256ELi256ELb1ELb1ELb0ELb0ELb1ELb1EEEEEEEEEvNT_6ParamsE:
	.zero		1608


//--------------------- .nv.constant0._ZN7cutlass13device_kernelIN5flash19enable_sm80_to_sm89INS1_16FlashAttnFwdSm80INS1_25CollectiveMainloopFwdSm80ILi8ELi1ELb0EN4cute5tupleIJNS5_1CILi128EEENS7_ILi48EEENS7_ILi256EEEEEELi256ENS_10bfloat16_tEfNS_4arch4Sm80ELb0ELb0ELb1ELb1ELb1ELb1ELb1ELb1EEENS1_21CollectiveEpilogueFwdINS6_IJS8_SA_S9_EEENS6_IJNS7_ILi1EEESI_SI_EEESC_SE_Li256ELb1ELb1ELb1ELb0EEENS1_36VarlenDynamicPersistentTileSchedulerILi128ELi48ELi256ELi256ELb1ELb1ELb0ELb0ELb1ELb1EEEEEEEEEvNT_6ParamsE --------------------------
	.section	.nv.constant0._ZN7cutlass13device_kernelIN5flash19enable_sm80_to_sm89INS1_16FlashAttnFwdSm80INS1_25CollectiveMainloopFwdSm80ILi8ELi1ELb0EN4cute5tupleIJNS5_1CILi128EEENS7_ILi48EEENS7_ILi256EEEEEELi256ENS_10bfloat16_tEfNS_4arch4Sm80ELb0ELb0ELb1ELb1ELb1ELb1ELb1ELb1EEENS1_21CollectiveEpilogueFwdINS6_IJS8_SA_S9_EEENS6_IJNS7_ILi1EEESI_SI_EEESC_SE_Li256ELb1ELb1ELb1ELb0EEENS1_36VarlenDynamicPersistentTileSchedulerILi128ELi48ELi256ELi256ELb1ELb1ELb0ELb0ELb1ELb1EEEEEEEEEvNT_6ParamsE,"a",@progbits
	.sectionflags	@""
	.align	4
.nv.constant0._ZN7cutlass13device_kernelIN5flash19enable_sm80_to_sm89INS1_16FlashAttnFwdSm80INS1_25CollectiveMainloopFwdSm80ILi8ELi1ELb0EN4cute5tupleIJNS5_1CILi128EEENS7_ILi48EEENS7_ILi256EEEEEELi256ENS_10bfloat16_tEfNS_4arch4Sm80ELb0ELb0ELb1ELb1ELb1ELb1ELb1ELb1EEENS1_21CollectiveEpilogueFwdINS6_IJS8_SA_S9_EEENS6_IJNS7_ILi1EEESI_SI_EEESC_SE_Li256ELb1ELb1ELb1ELb0EEENS1_36VarlenDynamicPersistentTileSchedulerILi128ELi48ELi256ELi256ELb1ELb1ELb0ELb0ELb1ELb1EEEEEEEEEvNT_6ParamsE:
	.zero		1608


//--------------------- .nv.constant0._ZN7cutlass13device_kernelIN5flash19enable_sm80_to_sm89INS1_16FlashAttnFwdSm80INS1_25CollectiveMainloopFwdSm80ILi8ELi1ELb0EN4cute5tupleIJNS5_1CILi128EEENS7_ILi64EEENS7_ILi256EEEEEELi256ENS_10bfloat16_tEfNS_4arch4Sm80ELb0ELb1ELb1ELb0ELb1ELb0ELb1ELb1EEENS1_21CollectiveEpilogueFwdINS6_IJS8_SA_S9_EEENS6_IJNS7_ILi1EEESI_SI_EEESC_SE_Li256ELb0ELb1ELb1ELb0EEENS1_19SingleTileSchedulerILb0ELb1ELb1ELi128EEEEEEEEEvNT_6ParamsE --------------------------
	.section	.nv.constant0._ZN7cutlass13device_kernelIN5flash19enable_sm80_to_sm89INS1_16FlashAttnFwdSm80INS1_25CollectiveMainloopFwdSm80ILi8ELi1ELb0EN4cute5tupleIJNS5_1CILi128EEENS7_ILi64EEENS7_ILi256EEEEEELi256ENS_10bfloat16_tEfNS_4arch4Sm80ELb0ELb1ELb1ELb0ELb1ELb0ELb1ELb1EEENS1_21CollectiveEpilogueFwdINS6_IJS8_SA_S9_EEENS6_IJNS7_ILi1EEESI_SI_EEESC_SE_Li256ELb0ELb1ELb1ELb0EEENS1_19SingleTileSchedulerILb0ELb1ELb1ELi128EEEEEEEEEvNT_6ParamsE,"a",@progbits
	.sectionflags	@""
	.align	4
.nv.constant0._ZN7cutlass13device_kernelIN5flash19enable_sm80_to_sm89INS1_16FlashAttnFwdSm80INS1_25CollectiveMainloopFwdSm80ILi8ELi1ELb0EN4cute5tupleIJNS5_1CILi128EEENS7_ILi64EEENS7_ILi256EEEEEELi256ENS_10bfloat16_tEfNS_4arch4Sm80ELb0ELb1ELb1ELb0ELb1ELb0ELb1ELb1EEENS1_21CollectiveEpilogueFwdINS6_IJS8_SA_S9_EEENS6_IJNS7_ILi1EEESI_SI_EEESC_SE_Li256ELb0ELb1ELb1ELb0EEENS1_19SingleTileSchedulerILb0ELb1ELb1ELi128EEEEEEEEEvNT_6ParamsE:
	.zero		1576


//--------------------- .nv.constant0._ZN7cutlass13device_kernelIN5flash19enable_sm80_to_sm89INS1_16FlashAttnFwdSm80INS1_25CollectiveMainloopFwdSm80ILi8ELi1ELb0EN4cute5tupleIJNS5_1CILi128EEENS7_ILi64EEENS7_ILi256EEEEEELi256ENS_10bfloat16_tEfNS_4arch4Sm80ELb0ELb1ELb1ELb1ELb1ELb0ELb1ELb1EEENS1_21CollectiveEpilogueFwdINS6_IJS8_SA_S9_EEENS6_IJNS7_ILi1EEESI_SI_EEESC_SE_Li256ELb1ELb1ELb1ELb0EEENS1_36VarlenDynamicPersistentTileSchedulerILi128ELi64ELi256ELi256ELb1ELb1ELb0ELb1ELb0ELb1EEEEEEEEEvNT_6ParamsE --------------------------
	.section	.nv.constant0._ZN7cutlass13device_kernelIN5flash19enable_sm80_to_sm89INS1_16FlashAttnFwdSm80INS1_25CollectiveMainloopFwdSm80ILi8ELi1ELb0EN4cute5tupleIJNS5_1CILi128EEENS7_ILi64EEENS7_ILi256EEEEEELi256ENS_10bfloat16_tEfNS_4arch4Sm80ELb0ELb1ELb1ELb1ELb1ELb0ELb1ELb1EEENS1_21CollectiveEpilogueFwdINS6_IJS8_SA_S9_EEENS6_IJNS7_ILi1EEESI_SI_EEESC_SE_Li256ELb1ELb1ELb1ELb0EEENS1_36VarlenDynamicPersistentTileSchedulerILi128ELi64ELi256ELi256ELb1ELb1ELb0ELb1ELb0ELb1EEEEEEEEEvNT_6ParamsE,"a",@progbits
	.sectionflags	@""
	.align	4
.nv.constant0._ZN7cutlass13device_kernelIN5flash19enable_sm80_to_sm89INS1_16FlashAttnFwdSm80INS1_25CollectiveMainloopFwdSm80ILi8ELi1ELb0EN4cute5tupleIJNS5_1CILi128EEENS7_ILi64EEENS7_ILi256EEEEEELi256ENS_10bfloat16_tEfNS_4arch4Sm80ELb0ELb1ELb1ELb1ELb1ELb0ELb1ELb1EEENS1_21CollectiveEpilogueFwdINS6_IJS8_SA_S9_EEENS6_IJNS7_ILi1EEESI_SI_EEESC_SE_Li256ELb1ELb1ELb1ELb0EEENS1_36VarlenDynamicPersistentTileSchedulerILi128ELi64ELi256ELi256ELb1ELb1ELb0ELb1ELb0ELb1EEEEEEEEEvNT_6ParamsE:
	.zero		1608


//--------------------- .nv.constant0._ZN7cutlass13device_kernelIN5flash19enable_sm80_to_sm89INS1_16FlashAttnFwdSm80INS1_25CollectiveMainloopFwdSm80ILi8ELi1ELb0EN4cute5tupleIJNS5_1CILi128EEENS7_ILi48EEENS7_ILi256EEEEEELi256ENS_10bfloat16_tEfNS_4arch4Sm80ELb0ELb1ELb1ELb1ELb1ELb1ELb1ELb1EEENS1_21CollectiveEpilogueFwdINS6_IJS8_SA_S9_EEENS6_IJNS7_ILi1EEESI_SI_EEESC_SE_Li256ELb1ELb1ELb1ELb0EEENS1_36VarlenDynamicPersistentTileSchedulerILi128ELi48ELi256ELi256ELb1ELb1ELb0ELb1ELb0ELb1EEEEEEEEEvNT_6ParamsE --------------------------
	.section	.nv.constant0._ZN7cutlass13device_kernelIN5flash19enable_sm80_to_sm89INS1_16FlashAttnFwdSm80INS1_25CollectiveMainloopFwdSm80ILi8ELi1ELb0EN4cute5tupleIJNS5_1CILi128EEENS7_ILi48EEENS7_ILi256EEEEEELi256ENS_10bfloat16_tEfNS_4arch4Sm80ELb0ELb1ELb1ELb1ELb1ELb1ELb1ELb1EEENS1_21CollectiveEpilogueFwdINS6_IJS8_SA_S9_EEENS6_IJNS7_ILi1EEESI_SI_EEESC_SE_Li256ELb1ELb1ELb1ELb0EEENS1_36VarlenDynamicPersistentTileSchedulerILi128ELi48ELi256ELi256ELb1ELb1ELb0ELb1ELb0ELb1EEEEEEEEEvNT_6ParamsE,"a",@progbits
	.sectionflags	@""
	.align	4
.nv.constant0._ZN7cutlass13device_kernelIN5flash19enable_sm80_to_sm89INS1_16FlashAttnFwdSm80INS1_25CollectiveMainloopFwdSm80ILi8ELi1ELb0EN4cute5tupleIJNS5_1CILi128EEENS7_ILi48EEENS7_ILi256EEEEEELi256ENS_10bfloat16_tEfNS_4arch4Sm80ELb0ELb1ELb1ELb1ELb1ELb1ELb1ELb1EEENS1_21CollectiveEpilogueFwdINS6_IJS8_SA_S9_EEENS6_IJNS7_ILi1EEESI_SI_EEESC_SE_Li256ELb1ELb1ELb1ELb0EEENS1_36VarlenDynamicPersistentTileSchedulerILi128ELi48ELi256ELi256ELb1ELb1ELb0ELb1ELb0ELb1EEEEEEEEEvNT_6ParamsE:
	.zero		1608


//--------------------- .nv.constant0._ZN7cutlass13device_kernelIN5flash19enable_sm80_to_sm89INS1_16FlashAttnFwdSm80INS1_25CollectiveMainloopFwdSm80ILi8ELi1ELb0EN4cute5tupleIJNS5_1CILi128EEENS7_ILi96EEENS7_ILi256EEEEEELi256ENS_10bfloat16_tEfNS_4arch4Sm80ELb1ELb0ELb1ELb0ELb1ELb0ELb1ELb1EEENS1_21CollectiveEpilogueFwdINS6_IJS8_SA_S9_EEENS6_IJNS7_ILi1EEESI_SI_EEESC_SE_Li256ELb0ELb1ELb1ELb0EEENS1_30DynamicPersistentTileSchedulerILi256ELi256ELb1ELb1ELb0EEEEEEEEEvNT_6ParamsE --------------------------
	.section	.nv.constant0._ZN7cutlass13device_kernelIN5flash19enable_sm80_to_sm89INS1_16FlashAttnFwdSm80INS1_25CollectiveMainloopFwdSm80ILi8ELi1ELb0EN4cute5tupleIJNS5_1CILi128EEENS7_ILi96EEENS7_ILi256EEEEEELi256ENS_10bfloat16_tEfNS_4arch4Sm80ELb1ELb0ELb1ELb0ELb1ELb0ELb1ELb1EEENS1_21CollectiveEpilogueFwdINS6_IJS8_SA_S9_EEENS6_IJNS7_ILi1EEESI_SI_EEESC_SE_Li256ELb0ELb1ELb1ELb0EEENS1_30DynamicPersistentTileSchedulerILi256ELi256ELb1ELb1ELb0EEEEEEEEEvNT_6ParamsE,"a",@progbits
	.sectionflags	@""
	.align	4
.nv.constant0._ZN7cutlass13device_kernelIN5flash19enable_sm80_to_sm89INS1_16FlashAttnFwdSm80INS1_25CollectiveMainloopFwdSm80ILi8ELi1ELb0EN4cute5tupleIJNS5_1CILi128EEENS7_ILi96EEENS7_ILi256EEEEEELi256ENS_10bfloat16_tEfNS_4arch4Sm80ELb1ELb0ELb1ELb0ELb1ELb0ELb1ELb1EEENS1_21CollectiveEpilogueFwdINS6_IJS8_SA_S9_EEENS6_IJNS7_ILi1EEESI_SI_EEESC_SE_Li256ELb0ELb1ELb1ELb0EEENS1_30DynamicPersistentTileSchedulerILi256ELi256ELb1ELb1ELb0EEEEEEEEEvNT_6ParamsE:
	.zero		1592


//--------------------- .nv.constant0._ZN7cutlass13device_kernelIN5flash19enable_sm80_to_sm89INS1_16FlashAttnFwdSm80INS1_25CollectiveMainloopFwdSm80ILi8ELi1ELb0EN4cute5tupleIJNS5_1CILi128EEENS7_ILi64EEENS7_ILi256EEEEEELi256ENS_10bfloat16_tEfNS_4arch4Sm80ELb1ELb0ELb1ELb1ELb1ELb0ELb1ELb1EEENS1_21CollectiveEpilogueFwdINS6_IJS8_SA_S9_EEENS6_IJNS7_ILi1EEESI_SI_EEESC_SE_Li256ELb1ELb1ELb1ELb0EEENS1_36VarlenDynamicPersistentTileSchedulerILi128ELi64ELi256ELi256ELb1ELb1ELb0ELb1ELb1ELb1EEEEEEEEEvNT_6ParamsE --------------------------
	.section	.nv.constant0._ZN7cutlass13device_kernelIN5flash19enable_sm80_to_sm89INS1_16FlashAttnFwdSm80INS1_25CollectiveMainloopFwdSm80ILi8ELi1ELb0EN4cute5tupleIJNS5_1CILi128EEENS7_ILi64EEENS7_ILi256EEEEEELi256ENS_10bfloat16_tEfNS_4arch4Sm80ELb1ELb0ELb1ELb1ELb1ELb0ELb1ELb1EEENS1_21CollectiveEpilogueFwdINS6_IJS8_SA_S9_EEENS6_IJNS7_ILi1EEESI_SI_EEESC_SE_Li256ELb1ELb1ELb1ELb0EEENS1_36VarlenDynamicPersistentTileSchedulerILi128ELi64ELi256ELi256ELb1ELb1ELb0ELb1ELb1ELb1EEEEEEEEEvNT_6ParamsE,"a",@progbits
	.sectionflags	@""
	.align	4
.nv.constant0._ZN7cutlass13device_kernelIN5flash19enable_sm80_to_sm89INS1_16FlashAttnFwdSm80INS1_25CollectiveMainloopFwdSm80ILi8ELi1ELb0EN4cute5tupleIJNS5_1CILi128EEENS7_ILi64EEENS7_ILi256EEEEEELi256ENS_10bfloat16_tEfNS_4arch4Sm80ELb1ELb0ELb1ELb1ELb1ELb0ELb1ELb1EEENS1_21CollectiveEpilogueFwdINS6_IJS8_SA_S9_EEENS6_IJNS7_ILi1EEESI_SI_EEESC_SE_Li256ELb1ELb1ELb1ELb0EEENS1_36VarlenDynamicPersistentTileSchedulerILi128ELi64ELi256ELi256ELb1ELb1ELb0ELb1ELb1ELb1EEEEEEEEEvNT_6ParamsE:
	.zero		1608


//--------------------- .nv.constant0._ZN7cutlass13device_kernelIN5flash19enable_sm80_to_sm89INS1_16FlashAttnFwdSm80INS1_25CollectiveMainloopFwdSm80ILi8ELi1ELb0EN4cute5tupleIJNS5_1CILi128EEENS7_ILi48EEENS7_ILi256EEEEEELi256ENS_10bfloat16_tEfNS_4arch4Sm80ELb1ELb0ELb1ELb1ELb1ELb1ELb1ELb1EEENS1_21CollectiveEpilogueFwdINS6_IJS8_SA_S9_EEENS6_IJNS7_ILi1EEESI_SI_EEESC_SE_Li256ELb1ELb1ELb1ELb0EEENS1_36VarlenDynamicPersistentTileSchedulerILi128ELi48ELi256ELi256ELb1ELb1ELb0ELb1ELb1ELb1EEEEEEEEEvNT_6ParamsE --------------------------
	.section	.nv.constant0._ZN7cutlass13device_kernelIN5flash19enable_sm80_to_sm89INS1_16FlashAttnFwdSm80INS1_25CollectiveMainloopFwdSm80ILi8ELi1ELb0EN4cute5tupleIJNS5_1CILi128EEENS7_ILi48EEENS7_ILi256EEEEEELi256ENS_10bfloat16_tEfNS_4arch4Sm80ELb1ELb0ELb1ELb1ELb1ELb1ELb1ELb1EEENS1_21CollectiveEpilogueFwdINS6_IJS8_SA_S9_EEENS6_IJNS7_ILi1EEESI_SI_EEESC_SE_Li256ELb1ELb1ELb1ELb0EEENS1_36VarlenDynamicPersistentTileSchedulerILi128ELi48ELi256ELi256ELb1ELb1ELb0ELb1ELb1ELb1EEEEEEEEEvNT_6ParamsE,"a",@progbits
	.sectionflags	@""
	.align	4
.nv.constant0._ZN7cutlass13device_kernelIN5flash19enable_sm80_to_sm89INS1_16FlashAttnFwdSm80INS1_25CollectiveMainloopFwdSm80ILi8ELi1ELb0EN4cute5tupleIJNS5_1CILi128EEENS7_ILi48EEENS7_ILi256EEEEEELi256ENS_10bfloat16_tEfNS_4arch4Sm80ELb1ELb0ELb1ELb1ELb1ELb1ELb1ELb1EEENS1_21CollectiveEpilogueFwdINS6_IJS8_SA_S9_EEENS6_IJNS7_ILi1EEESI_SI_EEESC_SE_Li256ELb1ELb1ELb1ELb0EEENS1_36VarlenDynamicPersistentTileSchedulerILi128ELi48ELi256ELi256ELb1ELb1ELb0ELb1ELb1ELb1EEEEEEEEEvNT_6ParamsE:
	.zero		1608


//--------------------- SYMBOLS --------------------------

	.type		.nv.reservedSmem.offset0,@object
	.size		.nv.reservedSmem.offset0,0x4
